def gluon_wgmma(
    a_ptr,
    b_ptr,
    c_ptr,
    M,
    N,
    K,
    stride_am,
    stride_bk,
    stride_cm,
    BLOCK_M: gl.constexpr,
    BLOCK_N: gl.constexpr,
    BLOCK_K: gl.constexpr,
    DTYPE: gl.constexpr,
    A_LAYOUT: gl.constexpr,
    B_LAYOUT: gl.constexpr,
    C_LAYOUT: gl.constexpr,
    B_SHAPE: gl.constexpr,
    TRANS_B: gl.constexpr,
    NUM_BUFFERS: gl.constexpr,
    NUM_WARPS: gl.constexpr,
):
    a_desc = tma.make_tensor_descriptor(
        a_ptr, [M, K], [stride_am, 1], [BLOCK_M, BLOCK_K], A_LAYOUT
    )
    b_desc = tma.make_tensor_descriptor(
        b_ptr,
        [N, K] if TRANS_B else [K, N],
        [stride_bk, 1],
        B_SHAPE,
        B_LAYOUT,
    )
    c_desc = tma.make_tensor_descriptor(
        c_ptr, [M, N], [stride_cm, 1], [BLOCK_M, BLOCK_N], C_LAYOUT
    )

    a_bufs = gl.allocate_shared_memory(
        DTYPE, [NUM_BUFFERS, BLOCK_M, BLOCK_K], A_LAYOUT
    )
    b_bufs = gl.allocate_shared_memory(DTYPE, [NUM_BUFFERS] + B_SHAPE, B_LAYOUT)

    pid_m = gl.program_id(0)
    pid_n = gl.program_id(1)
    off_m = pid_m * BLOCK_M
    off_n = pid_n * BLOCK_N

    mma_layout: gl.constexpr = pick_wgmma_layout(DTYPE, BLOCK_M, BLOCK_N, NUM_WARPS)
    acc = warpgroup_mma_init(
        gl.zeros((BLOCK_M, BLOCK_N), dtype=gl.float32, layout=mma_layout)
    )

    bars = gl.allocate_shared_memory(
        gl.int64, [NUM_BUFFERS, 1], mbarrier.MBarrierLayout()
    )
    for i in gl.static_range(NUM_BUFFERS):
        mbarrier.init(bars.index(i), count=1)
    idx = 0
    phase = 0

    for k in range(0, K, BLOCK_K):
        a = a_bufs.index(idx)
        b = b_bufs.index(idx)
        bar = bars.index(idx)
        mbarrier.expect(bar, a_desc.block_type.nbytes + b_desc.block_type.nbytes)
        tma.async_copy_global_to_shared(a_desc, [off_m, k], bar, a)
        tma.async_copy_global_to_shared(
            b_desc, [off_n, k] if TRANS_B else [k, off_n], bar, b
        )
        mbarrier.wait(bar, phase=phase)

        if TRANS_B:
            b = b.permute((1, 0))
        acc = warpgroup_mma_wait(num_outstanding=0, deps=(acc,))
        acc = warpgroup_mma(a, b, acc, is_async=True)

        idx += 1
        if idx == NUM_BUFFERS:
            idx = 0
            phase ^= 1

    acc = warpgroup_mma_wait(num_outstanding=0, deps=(acc,))
    for i in gl.static_range(NUM_BUFFERS):
        mbarrier.invalidate(bars.index(i))

    c_smem = gl.allocate_shared_memory(DTYPE, [BLOCK_M, BLOCK_N], C_LAYOUT)
    c_smem.store(acc.to(DTYPE))
    fence_async_shared()
    tma.async_copy_shared_to_global(c_desc, [off_m, off_n], c_smem)
    tma.store_wait(pendings=0)

# config = {"BLOCK_K": 128, "BLOCK_M": 128, "BLOCK_N": 64, "arch": "sm_90", "dtype": "fp8e4m3", "num_buffers": 1, "num_warps": 4, "trans_b": 1}
# arch = sm_90


// ===== COMPILED SASS (sm_90a) =====

	.target	sm_90a

	.elftype	@"ET_EXEC"


//--------------------- .note.nv.tkinfo           --------------------------
	.section	.note.nv.tkinfo,"",@"SHT_NOTE"
	.sectionflags	@"SHF_NOTE_NV_TKINFO"
	.tkinfo
        /*0018*/ 	.word	0x00000002
        /*0030*/ 	.string	""
        /*0030*/ 	.string	"ptxas"
        /*0030*/ 	.string	"Cuda compilation tools, release 13.0, V13.0.88"
        /*0030*/ 	.string	"Build cuda_13.0.r13.0/compiler.36424714_0"
        /*0030*/ 	.string	"-v  -suppress-debug-info  -lineinfo  -arch sm_90a "



//--------------------- .note.nv.cuinfo           --------------------------
	.section	.note.nv.cuinfo,"",@"SHT_NOTE"
	.sectionflags	@"SHF_NOTE_NV_CUINFO"
        /*0018*/ 	.short	0x0002
        /*001a*/ 	.short	0x005a
        /*001c*/ 	.short	0x0082
	.zero		2


//--------------------- .nv.info                  --------------------------
	.section	.nv.info,"",@"SHT_CUDA_INFO"
	.align	4


	//----- nvinfo : EIATTR_REGCOUNT
	.align		4
        /*0000*/ 	.byte	0x04, 0x2f
        /*0002*/ 	.short	(.L_1 - .L_0)
	.align		4
.L_0:
        /*0004*/ 	.word	index@(gluon_wgmma)
        /*0008*/ 	.word	0x0000005a


	//----- nvinfo : EIATTR_FRAME_SIZE
	.align		4
.L_1:
        /*000c*/ 	.byte	0x04, 0x11
        /*000e*/ 	.short	(.L_3 - .L_2)
	.align		4
.L_2:
        /*0010*/ 	.word	index@(gluon_wgmma)
        /*0014*/ 	.word	0x00000000


	//----- nvinfo : EIATTR_MIN_STACK_SIZE
	.align		4
.L_3:
        /*0018*/ 	.byte	0x04, 0x12
        /*001a*/ 	.short	(.L_5 - .L_4)
	.align		4
.L_4:
        /*001c*/ 	.word	index@(gluon_wgmma)
        /*0020*/ 	.word	0x00000000
.L_5:


//--------------------- .nv.compat                --------------------------
	.section	.nv.compat,"",@"SHT_CUDA_COMPAT_INFO"
	.align	4
        /*0000*/ 	.byte	0x02, 0x09, 0x01, 0x00, 0x02, 0x02, 0x04, 0x00, 0x02, 0x05, 0x05, 0x00, 0x03, 0x07, 0x01, 0x01
        /*0010*/ 	.byte	0x02, 0x03, 0x03, 0x00, 0x02, 0x06, 0x01, 0x00, 0x04, 0x0b, 0x08, 0x00, 0x00, 0x00, 0x00, 0x00
        /*0020*/ 	.byte	0x00, 0x00, 0x00, 0x00


//--------------------- .nv.info.gluon_wgmma      --------------------------
	.section	.nv.info.gluon_wgmma,"",@"SHT_CUDA_INFO"
	.sectionflags	@""
	.align	4


	//----- nvinfo : EIATTR_CUDA_API_VERSION
	.align		4
        /*0000*/ 	.byte	0x04, 0x37
        /*0002*/ 	.short	(.L_7 - .L_6)
.L_6:
        /*0004*/ 	.word	0x00000082


	//----- nvinfo : EIATTR_KPARAM_INFO
	.align		4
.L_7:
        /*0008*/ 	.byte	0x04, 0x17
        /*000a*/ 	.short	(.L_9 - .L_8)
.L_8:
        /*000c*/ 	.word	0x00000000
        /*0010*/ 	.short	0x000a
        /*0012*/ 	.short	0x0048
        /*0014*/ 	.byte	0x00, 0xf4, 0x21, 0x00


	//----- nvinfo : EIATTR_KPARAM_INFO
	.align		4
.L_9:
        /*0018*/ 	.byte	0x04, 0x17
        /*001a*/ 	.short	(.L_11 - .L_10)
.L_10:
        /*001c*/ 	.word	0x00000000
        /*0020*/ 	.short	0x0009
        /*0022*/ 	.short	0x0040
        /*0024*/ 	.byte	0x00, 0xf4, 0x21, 0x00


	//----- nvinfo : EIATTR_KPARAM_INFO
	.align		4
.L_11:
        /*0028*/ 	.byte	0x04, 0x17
        /*002a*/ 	.short	(.L_13 - .L_12)
.L_12:
        /*002c*/ 	.word	0x00000000
        /*0030*/ 	.short	0x0008
        /*0032*/ 	.short	0x0038
        /*0034*/ 	.byte	0x00, 0xf0, 0x21, 0x00


	//----- nvinfo : EIATTR_KPARAM_INFO
	.align		4
.L_13:
        /*0038*/ 	.byte	0x04, 0x17
        /*003a*/ 	.short	(.L_15 - .L_14)
.L_14:
        /*003c*/ 	.word	0x00000000
        /*0040*/ 	.short	0x0007
        /*0042*/ 	.short	0x0030
        /*0044*/ 	.byte	0x00, 0xf0, 0x21, 0x00


	//----- nvinfo : EIATTR_KPARAM_INFO
	.align		4
.L_15:
        /*0048*/ 	.byte	0x04, 0x17
        /*004a*/ 	.short	(.L_17 - .L_16)
.L_16:
        /*004c*/ 	.word	0x00000000
        /*0050*/ 	.short	0x0006
        /*0052*/ 	.short	0x0028
        /*0054*/ 	.byte	0x00, 0xf0, 0x21, 0x00


	//----- nvinfo : EIATTR_KPARAM_INFO
	.align		4
.L_17:
        /*0058*/ 	.byte	0x04, 0x17
        /*005a*/ 	.short	(.L_19 - .L_18)
.L_18:
        /*005c*/ 	.word	0x00000000
        /*0060*/ 	.short	0x0005
        /*0062*/ 	.short	0x0020
        /*0064*/ 	.byte	0x00, 0xf0, 0x11, 0x00


	//----- nvinfo : EIATTR_KPARAM_INFO
	.align		4
.L_19:
        /*0068*/ 	.byte	0x04, 0x17
        /*006a*/ 	.short	(.L_21 - .L_20)
.L_20:
        /*006c*/ 	.word	0x00000000
        /*0070*/ 	.short	0x0004
        /*0072*/ 	.short	0x001c
        /*0074*/ 	.byte	0x00, 0xf0, 0x11, 0x00


	//----- nvinfo : EIATTR_KPARAM_INFO
	.align		4
.L_21:
        /*0078*/ 	.byte	0x04, 0x17
        /*007a*/ 	.short	(.L_23 - .L_22)
.L_22:
        /*007c*/ 	.word	0x00000000
        /*0080*/ 	.short	0x0003
        /*0082*/ 	.short	0x0018
        /*0084*/ 	.byte	0x00, 0xf0, 0x11, 0x00


	//----- nvinfo : EIATTR_KPARAM_INFO
	.align		4
.L_23:
        /*0088*/ 	.byte	0x04, 0x17
        /*008a*/ 	.short	(.L_25 - .L_24)
.L_24:
        /*008c*/ 	.word	0x00000000
        /*0090*/ 	.short	0x0002
        /*0092*/ 	.short	0x0010
        /*0094*/ 	.byte	0x00, 0xf4, 0x21, 0x00


	//----- nvinfo : EIATTR_KPARAM_INFO
	.align		4
.L_25:
        /*0098*/ 	.byte	0x04, 0x17
        /*009a*/ 	.short	(.L_27 - .L_26)
.L_26:
        /*009c*/ 	.word	0x00000000
        /*00a0*/ 	.short	0x0001
        /*00a2*/ 	.short	0x0008
        /*00a4*/ 	.byte	0x00, 0xf4, 0x21, 0x00


	//----- nvinfo : EIATTR_KPARAM_INFO
	.align		4
.L_27:
        /*00a8*/ 	.byte	0x04, 0x17
        /*00aa*/ 	.short	(.L_29 - .L_28)
.L_28:
        /*00ac*/ 	.word	0x00000000
        /*00b0*/ 	.short	0x0000
        /*00b2*/ 	.short	0x0000
        /*00b4*/ 	.byte	0x00, 0xf4, 0x21, 0x00


	//----- nvinfo : EIATTR_SPARSE_MMA_MASK
	.align		4
.L_29:
        /*00b8*/ 	.byte	0x03, 0x50
        /*00ba*/ 	.short	0x0000


	//----- nvinfo : EIATTR_MAXREG_COUNT
	.align		4
        /*00bc*/ 	.byte	0x03, 0x1b
        /*00be*/ 	.short	0x00ff


	//----- nvinfo : EIATTR_NUM_BARRIERS
	.align		4
        /*00c0*/ 	.byte	0x02, 0x4c
        /*00c2*/ 	.byte	0x01
	.zero		1


	//----- nvinfo : EIATTR_MERCURY_ISA_VERSION
	.align		4
        /*00c4*/ 	.byte	0x03, 0x5f
        /*00c6*/ 	.short	0x0101


	//----- nvinfo : EIATTR_INT_WARP_WIDE_INSTR_OFFSETS
	.align		4
        /*00c8*/ 	.byte	0x04, 0x31
        /*00ca*/ 	.short	(.L_31 - .L_30)


	//   ....[0]....
.L_30:
        /*00cc*/ 	.word	0x00001360


	//   ....[1]....
        /*00d0*/ 	.word	0x000013f0


	//   ....[2]....
        /*00d4*/ 	.word	0x000018a0


	//   ....[3]....
        /*00d8*/ 	.word	0x000018b0


	//   ....[4]....
        /*00dc*/ 	.word	0x000018c0


	//   ....[5]....
        /*00e0*/ 	.word	0x000018d0


	//   ....[6]....
        /*00e4*/ 	.word	0x00001f90


	//   ....[7]....
        /*00e8*/ 	.word	0x00001fa0


	//----- nvinfo : EIATTR_COOP_GROUP_MASK_REGIDS
	.align		4
.L_31:
        /*00ec*/ 	.byte	0x04, 0x29
        /*00ee*/ 	.short	(.L_33 - .L_32)


	//   ....[0]....
.L_32:
        /*00f0*/ 	.word	0xffffffff


	//   ....[1]....
        /*00f4*/ 	.word	0xffffffff


	//   ....[2]....
        /*00f8*/ 	.word	0xffffffff


	//----- nvinfo : EIATTR_COOP_GROUP_INSTR_OFFSETS
	.align		4
.L_33:
        /*00fc*/ 	.byte	0x04, 0x28
        /*00fe*/ 	.short	(.L_35 - .L_34)


	//   ....[0]....
.L_34:
        /*0100*/ 	.word	0x00000140


	//   ....[1]....
        /*0104*/ 	.word	0x000006e0


	//   ....[2]....
        /*0108*/ 	.word	0x00000cb0


	//----- nvinfo : EIATTR_MBARRIER_INSTR_OFFSETS
	.align		4
.L_35:
        /*010c*/ 	.byte	0x04, 0x39
        /*010e*/ 	.short	(.L_37 - .L_36)


	//   ....[0]....
.L_36:
        /*0110*/ 	.word	0x00001480
        /*0114*/ 	.word	0x000000ff
        /*0118*/ 	.word	0x00006000
        /*011c*/ 	.short	0x0100
        /*011e*/ 	.byte	0x08
	.zero		1


	//   ....[1]....
        /*0120*/ 	.word	0x000019e0
        /*0124*/ 	.word	0x000000ff
        /*0128*/ 	.word	0x00006000
        /*012c*/ 	.short	0x010a
        /*012e*/ 	.byte	0x08
	.zero		1


	//   ....[2]....
        /*0130*/ 	.word	0x00001cc0
        /*0134*/ 	.word	0x000000ff
        /*0138*/ 	.word	0x00006000
        /*013c*/ 	.short	0x0108
        /*013e*/ 	.byte	0x08
	.zero		1


	//   ....[3]....
        /*0140*/ 	.word	0x00002140
        /*0144*/ 	.word	0x000000ff
        /*0148*/ 	.word	0x00006000
        /*014c*/ 	.short	0x010a
        /*014e*/ 	.byte	0x08
	.zero		1


	//----- nvinfo : EIATTR_NUM_MBARRIERS
	.align		4
.L_37:
        /*0150*/ 	.byte	0x03, 0x38
        /*0152*/ 	.short	0x0001


	//----- nvinfo : EIATTR_EXIT_INSTR_OFFSETS
	.align		4
        /*0154*/ 	.byte	0x04, 0x1c
        /*0156*/ 	.short	(.L_39 - .L_38)


	//   ....[0]....
.L_38:
        /*0158*/ 	.word	0x00002130


	//----- nvinfo : EIATTR_REQNTID
	.align		4
.L_39:
        /*015c*/ 	.byte	0x04, 0x10
        /*015e*/ 	.short	(.L_41 - .L_40)
.L_40:
        /*0160*/ 	.word	0x00000080
        /*0164*/ 	.word	0x00000001
        /*0168*/ 	.word	0x00000001


	//----- nvinfo : EIATTR_CRS_STACK_SIZE
	.align		4
.L_41:
        /*016c*/ 	.byte	0x04, 0x1e
        /*016e*/ 	.short	(.L_43 - .L_42)
.L_42:
        /*0170*/ 	.word	0x00000000


	//----- nvinfo : EIATTR_CBANK_PARAM_SIZE
	.align		4
.L_43:
        /*0174*/ 	.byte	0x03, 0x19
        /*0176*/ 	.short	0x0050


	//----- nvinfo : EIATTR_PARAM_CBANK
	.align		4
        /*0178*/ 	.byte	0x04, 0x0a
        /*017a*/ 	.short	(.L_45 - .L_44)
	.align		4
.L_44:
        /*017c*/ 	.word	index@(.nv.constant0.gluon_wgmma)
        /*0180*/ 	.short	0x0210
        /*0182*/ 	.short	0x0050


	//----- nvinfo : EIATTR_SW_WAR
	.align		4
.L_45:
        /*0184*/ 	.byte	0x04, 0x36
        /*0186*/ 	.short	(.L_47 - .L_46)
.L_46:
        /*0188*/ 	.word	0x00000008
.L_47:


//--------------------- .nv.callgraph             --------------------------
	.section	.nv.callgraph,"",@"SHT_CUDA_CALLGRAPH"
	.align	4
	.sectionentsize	8
	.align		4
        /*0000*/ 	.word	0x00000000
	.align		4
        /*0004*/ 	.word	0xffffffff
	.align		4
        /*0008*/ 	.word	0x00000000
	.align		4
        /*000c*/ 	.word	0xfffffffe
	.align		4
        /*0010*/ 	.word	0x00000000
	.align		4
        /*0014*/ 	.word	0xfffffffd
	.align		4
        /*0018*/ 	.word	0x00000000
	.align		4
        /*001c*/ 	.word	0xfffffffc


//--------------------- .text.gluon_wgmma         --------------------------
	.section	.text.gluon_wgmma,"ax",@progbits
	.align	128
        .global         gluon_wgmma
        .type           gluon_wgmma,@function
        .size           gluon_wgmma,(.L_x_53 - gluon_wgmma)
        .other          gluon_wgmma,@"STO_CUDA_ENTRY STV_DEFAULT"
gluon_wgmma:
.text.gluon_wgmma:
[----:B------:R-:W-:Y:S01]  /*0000*/  LDC R1, c[0x0][0x28] ;  /* 0x00000a00ff017b82 */ /* 0x000fe20000000800 */
[----:B------:R-:W1:Y:S07]  /*0010*/  S2R R0, SR_TID.X ;  /* 0x0000000000007919 */ /* 0x000e6e0000002100 */
[----:B------:R-:W2:Y:S01]  /*0020*/  S2UR UR4, SR_CgaCtaId ;  /* 0x00000000000479c3 */ /* 0x000ea20000008800 */
[----:B------:R-:W-:Y:S01]  /*0030*/  UMOV UR8, 0x400 ;  /* 0x0000040000087882 */ /* 0x000fe20000000000 */
[----:B------:R-:W-:Y:S01]  /*0040*/  ULDC UR6, c[0x0][0xc] ;  /* 0x0000030000067ab9 */ /* 0x000fe20000000800 */
[----:B------:R-:W-:Y:S01]  /*0050*/  ULDC.64 UR48, c[0x0][0x250] ;  /* 0x0000940000307ab9 */ /* 0x000fe20000000a00 */
[----:B------:R-:W-:Y:S04]  /*0060*/  BSSY B0, `(.L_x_0) ;  /* 0x000001d000007945 */ /* 0x000fe80003800000 */
[----:B------:R-:W3:Y:S08]  /*0070*/  LDC R10, c[0x0][0x230] ;  /* 0x00008c00ff0a7b82 */ /* 0x000ef00000000800 */
[----:B------:R-:W-:Y:S08]  /*0080*/  S2UR UR50, SR_CTAID.Y ;  /* 0x00000000003279c3 */ /* 0x000ff00000002600 */
[----:B------:R-:W4:Y:S01]  /*0090*/  S2UR UR5, SR_CTAID.Z ;  /* 0x00000000000579c3 */ /* 0x000f220000002700 */
[----:B--2---:R-:W-:-:S03]  /*00a0*/  ULEA UR8, UR4, UR8, 0x18 ;  /* 0x0000000804087291 */ /* 0x004fc6000f8ec03f */
[----:B------:R-:W-:Y:S01]  /*00b0*/  ULDC UR4, c[0x0][0x10] ;  /* 0x0000040000047ab9 */ /* 0x000fe20000000800 */
[----:B-1----:R-:W-:-:S03]  /*00c0*/  LOP3.LUT R2, R0, 0x7f, RZ, 0xc0, !PT ;  /* 0x0000007f00027812 */ /* 0x002fc600078ec0ff */
[----:B------:R-:W1:Y:S01]  /*00d0*/  S2UR UR51, SR_CTAID.X ;  /* 0x00000000003379c3 */ /* 0x000e620000002500 */
[----:B---3--:R-:W-:Y:S01]  /*00e0*/  VIADD R8, R10, 0xffffffff ;  /* 0xffffffff0a087836 */ /* 0x008fe20000000000 */
[C---:B------:R-:W-:Y:S02]  /*00f0*/  ISETP.GE.U32.AND P0, PT, R2.reuse, 0x20, PT ;  /* 0x000000200200780c */ /* 0x040fe40003f06070 */
[C---:B------:R-:W-:Y:S02]  /*0100*/  ISETP.NE.U32.AND P2, PT, R2.reuse, RZ, PT ;  /* 0x000000ff0200720c */ /* 0x040fe40003f45070 */
[----:B------:R-:W-:Y:S02]  /*0110*/  LEA R4, R2, UR8, 0x2 ;  /* 0x0000000802047c11 */ /* 0x000fe4000f8e10ff */
[----:B------:R-:W2:Y:S07]  /*0120*/  LDC R3, c[0x0][0x228] ;  /* 0x00008a00ff037b82 */ /* 0x000eae0000000800 */
[----:B------:R3:W-:Y:S01]  /*0130*/  @!P0 STS [R4], RZ ;  /* 0x000000ff04008388 */ /* 0x0007e20000000800 */
[----:B------:R-:W-:-:S03]  /*0140*/  NOP ;  /* 0x0000000000007918 */ /* 0x000fc60000000000 */
[----:B------:R3:W-:Y:S01]  /*0150*/  @!P2 STS [UR8+0x20], R8 ;  /* 0x00002008ff00a988 */ /* 0x0007e20008000808 */
[----:B----4-:R-:W-:-:S04]  /*0160*/  UIMAD UR4, UR5, UR4, UR50 ;  /* 0x00000004050472a4 */ /* 0x010fc8000f8e0232 */
[----:B-1----:R-:W-:-:S04]  /*0170*/  UIMAD UR4, UR4, UR6, UR51 ;  /* 0x00000006040472a4 */ /* 0x002fc8000f8e0233 */
[----:B------:R-:W-:Y:S01]  /*0180*/  UIMAD UR4, UR4, 0x180, URZ ;  /* 0x00000180040478a4 */ /* 0x000fe2000f8e023f */
[----:B--2---:R-:W-:-:S03]  /*0190*/  VIADD R3, R3, 0xffffffff ;  /* 0xffffffff03037836 */ /* 0x004fc60000000000 */
[----:B------:R-:W-:-:S04]  /*01a0*/  UIADD3 UR16, UP0, UR4, UR48, URZ ;  /* 0x0000003004107290 */ /* 0x000fc8000ff1e03f */
[----:B------:R-:W-:Y:S01]  /*01b0*/  ULEA.HI.X.SX32 UR17, UR4, UR49, 0x1, UP0 ;  /* 0x0000003104117291 */ /* 0x000fe200080f0e3f */
[----:B---3--:R-:W-:Y:S11]  /*01c0*/  @P2 BRA `(.L_x_1) ;  /* 0x0000000000182947 */ /* 0x008ff60003800000 */
[----:B------:R-:W1:Y:S01]  /*01d0*/  LDS R5, [UR8+0x8] ;  /* 0x00000808ff057984 */ /* 0x000e620008000800 */
[----:B------:R-:W2:Y:S01]  /*01e0*/  LDC.64 R12, c[0x0][0x210] ;  /* 0x00008400ff0c7b82 */ /* 0x000ea20000000a00 */
[----:B------:R-:W-:Y:S02]  /*01f0*/  IMAD.MOV.U32 R6, RZ, RZ, 0x70 ;  /* 0x00000070ff067424 */ /* 0x000fe400078e00ff */
[----:B--2---:R2:W-:Y:S03]  /*0200*/  STS.64 [UR8], R12 ;  /* 0x0000000cff007988 */ /* 0x0045e60008000a08 */
[----:B-1----:R-:W-:-:S05]  /*0210*/  LOP3.LUT R5, R5, 0x10, R6, 0xd8, !PT ;  /* 0x0000001005057812 */ /* 0x002fca00078ed806 */
[----:B------:R2:W-:Y:S02]  /*0220*/  STS [UR8+0x8], R5 ;  /* 0x00000805ff007988 */ /* 0x0005e40008000808 */
.L_x_1:
[----:B------:R-:W-:Y:S05]  /*0230*/  BSYNC B0 ;  /* 0x0000000000007941 */ /* 0x000fea0003800000 */
.L_x_0:
[----:B------:R-:W-:Y:S04]  /*0240*/  BSSY B0, `(.L_x_2) ;  /* 0x000000a000007945 */ /* 0x000fe80003800000 */
[----:B------:R-:W-:Y:S05]  /*0250*/  @P2 BRA `(.L_x_3) ;  /* 0x0000000000202947 */ /* 0x000fea0003800000 */
[----:B--2---:R-:W1:Y:S01]  /*0260*/  LDS R5, [UR8+0x34] ;  /* 0x00003408ff057984 */ /* 0x004e620008000800 */
[----:B------:R-:W-:Y:S02]  /*0270*/  IMAD.MOV.U32 R6, RZ, RZ, 0x7f000000 ;  /* 0x7f000000ff067424 */ /* 0x000fe400078e00ff */
[----:B------:R-:W-:Y:S01]  /*0280*/  @!P2 IMAD.MOV.U32 R7, RZ, RZ, 0x7f ;  /* 0x0000007fff07a424 */ /* 0x000fe200078e00ff */
[----:B------:R-:W2:Y:S02]  /*0290*/  @!P2 LDS R12, [UR8+0x38] ;  /* 0x00003808ff0ca984 */ /* 0x000ea40008000800 */
[----:B-1----:R-:W-:Y:S02]  /*02a0*/  LOP3.LUT R5, R5, 0xff000000, R6, 0xb8, !PT ;  /* 0xff00000005057812 */ /* 0x002fe400078eb806 */
[----:B--2---:R-:W-:-:S03]  /*02b0*/  @!P2 LOP3.LUT R6, R12, 0xff, R7, 0xb8, !PT ;  /* 0x000000ff0c06a812 */ /* 0x004fc600078eb807 */
[----:B------:R1:W-:Y:S04]  /*02c0*/  STS [UR8+0x34], R5 ;  /* 0x00003405ff007988 */ /* 0x0003e80008000808 */
[----:B------:R1:W-:Y:S02]  /*02d0*/  @!P2 STS [UR8+0x38], R6 ;  /* 0x00003806ff00a988 */ /* 0x0003e40008000808 */
.L_x_3:
[----:B------:R-:W-:Y:S05]  /*02e0*/  BSYNC B0 ;  /* 0x0000000000007941 */ /* 0x000fea0003800000 */
.L_x_2:
[----:B------:R-:W-:Y:S04]  /*02f0*/  BSSY B0, `(.L_x_4) ;  /* 0x000000a000007945 */ /* 0x000fe80003800000 */
[----:B------:R-:W-:Y:S05]  /*0300*/  @P2 BRA `(.L_x_5) ;  /* 0x0000000000202947 */ /* 0x000fea0003800000 */
[----:B-12---:R-:W1:Y:S01]  /*0310*/  LDS R5, [UR8+0x1c] ;  /* 0x00001c08ff057984 */ /* 0x006e620008000800 */
[----:B------:R-:W2:Y:S03]  /*0320*/  LDC.64 R6, c[0x0][0x238] ;  /* 0x00008e00ff067b82 */ /* 0x000ea60000000a00 */
[----:B------:R3:W-:Y:S01]  /*0330*/  STS [UR8+0x24], R3 ;  /* 0x00002403ff007988 */ /* 0x0007e20008000808 */
[--C-:B--2---:R-:W-:Y:S02]  /*0340*/  SHF.R.U32.HI R12, RZ, 0x4, R7.reuse ;  /* 0x00000004ff0c7819 */ /* 0x104fe40000011607 */
[----:B------:R-:W-:-:S05]  /*0350*/  SHF.R.U64 R6, R6, 0x4, R7 ;  /* 0x0000000406067819 */ /* 0x000fca0000001207 */
[----:B------:R3:W-:Y:S01]  /*0360*/  STS [UR8+0xc], R6 ;  /* 0x00000c06ff007988 */ /* 0x0007e20008000808 */
[----:B-1----:R-:W-:-:S05]  /*0370*/  LOP3.LUT R5, R5, 0xf, R12, 0xb8, !PT ;  /* 0x0000000f05057812 */ /* 0x002fca00078eb80c */
[----:B------:R3:W-:Y:S02]  /*0380*/  STS [UR8+0x1c], R5 ;  /* 0x00001c05ff007988 */ /* 0x0007e40008000808 */
.L_x_5:
[----:B------:R-:W-:Y:S05]  /*0390*/  BSYNC B0 ;  /* 0x0000000000007941 */ /* 0x000fea0003800000 */
.L_x_4:
[----:B------:R-:W-:Y:S04]  /*03a0*/  BSSY B1, `(.L_x_6) ;  /* 0x000001e000017945 */ /* 0x000fe80003800000 */
[----:B------:R-:W-:Y:S01]  /*03b0*/  BSSY B0, `(.L_x_7) ;  /* 0x0000019000007945 */ /* 0x000fe20003800000 */
[----:B-123--:R-:W-:-:S03]  /*03c0*/  IMAD.MOV.U32 R5, RZ, RZ, RZ ;  /* 0x000000ffff057224 */ /* 0x00efc600078e00ff */
[----:B------:R-:W-:Y:S05]  /*03d0*/  @P2 BRA `(.L_x_8) ;  /* 0x00000000001c2947 */ /* 0x000fea0003800000 */
[----:B------:R-:W1:Y:S02]  /*03e0*/  LDS R6, [UR8+0x34] ;  /* 0x00003408ff067984 */ /* 0x000e640008000800 */
[----:B-1----:R-:W-:-:S05]  /*03f0*/  LOP3.LUT R6, R6, 0x7, RZ, 0xb8, !PT ;  /* 0x0000000706067812 */ /* 0x002fca00078eb8ff */
[----:B------:R1:W-:Y:S01]  /*0400*/  STS [UR8+0x34], R6 ;  /* 0x00003406ff007988 */ /* 0x0003e20008000808 */
[----:B------:R-:W-:Y:S05]  /*0410*/  @P2 BRA `(.L_x_9) ;  /* 0x00000000001c2947 */ /* 0x000fea0003800000 */
[----:B-1----:R-:W1:Y:S02]  /*0420*/  LDS R6, [UR8+0x34] ;  /* 0x00003408ff067984 */ /* 0x002e640008000800 */
[----:B-1----:R-:W-:-:S05]  /*0430*/  LOP3.LUT R6, R6, 0x38, RZ, 0xb8, !PT ;  /* 0x0000003806067812 */ /* 0x002fca00078eb8ff */
[----:B------:R1:W-:Y:S02]  /*0440*/  STS [UR8+0x34], R6 ;  /* 0x00003406ff007988 */ /* 0x0003e40008000808 */
.L_x_8:
[----:B------:R-:W-:Y:S05]  /*0450*/  @P2 BRA `(.L_x_10) ;  /* 0x00000000001c2947 */ /* 0x000fea0003800000 */
[----:B-1----:R-:W1:Y:S02]  /*0460*/  LDS R6, [UR8+0x8] ;  /* 0x00000808ff067984 */ /* 0x002e640008000800 */
[----:B-1----:R-:W-:-:S05]  /*0470*/  LOP3.LUT R6, R6, 0x780, RZ, 0xb8, !PT ;  /* 0x0000078006067812 */ /* 0x002fca00078eb8ff */
[----:B------:R2:W-:Y:S02]  /*0480*/  STS [UR8+0x8], R6 ;  /* 0x00000806ff007988 */ /* 0x0005e40008000808 */
.L_x_9:
[----:B------:R-:W-:Y:S05]  /*0490*/  @P2 BRA `(.L_x_11) ;  /* 0x0000000000282947 */ /* 0x000fea0003800000 */
[----:B-12---:R-:W1:Y:S02]  /*04a0*/  LDS R6, [UR8+0x8] ;  /* 0x00000808ff067984 */ /* 0x006e640008000800 */
[----:B-1----:R-:W-:-:S05]  /*04b0*/  LOP3.LUT R6, R6, 0x1800, RZ, 0xb8, !PT ;  /* 0x0000180006067812 */ /* 0x002fca00078eb8ff */
[----:B------:R2:W-:Y:S02]  /*04c0*/  STS [UR8+0x8], R6 ;  /* 0x00000806ff007988 */ /* 0x0005e40008000808 */
.L_x_10:
[----:B------:R-:W-:Y:S05]  /*04d0*/  @P2 BREAK B0 ;  /* 0x0000000000002942 */ /* 0x000fea0003800000 */
[----:B------:R-:W-:Y:S05]  /*04e0*/  @P2 BRA `(.L_x_12) ;  /* 0x0000000000242947 */ /* 0x000fea0003800000 */
[----:B------:R-:W3:Y:S01]  /*04f0*/  LDS R7, [UR8+0x8] ;  /* 0x00000808ff077984 */ /* 0x000ee20008000800 */
[----:B-12---:R-:W-:-:S05]  /*0500*/  IMAD.MOV.U32 R6, RZ, RZ, 0x6000 ;  /* 0x00006000ff067424 */ /* 0x006fca00078e00ff */
[----:B---3--:R-:W-:-:S04]  /*0510*/  LOP3.LUT R6, R7, 0x6000, R6, 0xd8, !PT ;  /* 0x0000600007067812 */ /* 0x008fc800078ed806 */
[----:B------:R-:W-:-:S05]  /*0520*/  LOP3.LUT R6, R6, 0x400000, RZ, 0xb8, !PT ;  /* 0x0040000006067812 */ /* 0x000fca00078eb8ff */
[----:B------:R3:W-:Y:S02]  /*0530*/  STS [UR8+0x8], R6 ;  /* 0x00000806ff007988 */ /* 0x0007e40008000808 */
.L_x_11:
[----:B------:R-:W-:Y:S05]  /*0540*/  BSYNC B0 ;  /* 0x0000000000007941 */ /* 0x000fea0003800000 */
.L_x_7:
[----:B-123--:R-:W1:Y:S02]  /*0550*/  @!P2 LDS R6, [UR8+0x8] ;  /* 0x00000808ff06a984 */ /* 0x00ee640008000800 */
[----:B-1----:R-:W-:-:S05]  /*0560*/  @!P2 LOP3.LUT R6, R6, 0x8000, RZ, 0xb8, !PT ;  /* 0x000080000606a812 */ /* 0x002fca00078eb8ff */
[----:B------:R3:W-:Y:S02]  /*0570*/  @!P2 STS [UR8+0x8], R6 ;  /* 0x00000806ff00a988 */ /* 0x0007e40008000808 */
.L_x_12:
[----:B------:R-:W-:Y:S05]  /*0580*/  BSYNC B1 ;  /* 0x0000000000017941 */ /* 0x000fea0003800000 */
.L_x_6:
[----:B------:R-:W-:Y:S05]  /*0590*/  WARPSYNC.ALL ;  /* 0x0000000000007948 */ /* 0x000fea0003800000 */
[----:B------:R-:W-:Y:S05]  /*05a0*/  @P0 BRA `(.L_x_13) ;  /* 0x0000000000280947 */ /* 0x000fea0003800000 */
[----:B-123--:R-:W1:Y:S01]  /*05b0*/  S2R R6, SR_LANEID ;  /* 0x0000000000067919 */ /* 0x00ee620000000000 */
[----:B------:R-:W-:Y:S05]  /*05c0*/  WARPSYNC.ALL ;  /* 0x0000000000007948 */ /* 0x000fea0003800000 */
[----:B-1----:R-:W-:-:S05]  /*05d0*/  IMAD.SHL.U32 R9, R6, 0x4, RZ ;  /* 0x0000000406097824 */ /* 0x002fca00078e00ff */
[----:B------:R-:W1:Y:S01]  /*05e0*/  LDS R11, [R9+UR8] ;  /* 0x00000008090b7984 */ /* 0x000e620008000800 */
[----:B------:R-:W-:-:S05]  /*05f0*/  IADD3 R6, P1, R9, UR16, RZ ;  /* 0x0000001009067c10 */ /* 0x000fca000ff3e0ff */
[----:B------:R-:W-:-:S05]  /*0600*/  IMAD.X R7, RZ, RZ, UR17, P1 ;  /* 0x00000011ff077e24 */ /* 0x000fca00088e06ff */
[----:B-1----:R4:W5:Y:S01]  /*0610*/  ATOMG.E.EXCH.STRONG.GPU PT, RZ, [R6], R11 ;  /* 0x0000000b06ff73a8 */ /* 0x00296200041ee100 */
[----:B------:R-:W-:-:S04]  /*0620*/  DEPBAR {5,4,3,2,1,0} ;  /* 0x0000003f0000791a */ /* 0x000fc80000000000 */
[----:B------:R4:W-:Y:S01]  /*0630*/  UTMACCTL.IV [UR16] ;  /* 0x00000000100079b9 */ /* 0x0009e20008000000 */
[----:B------:R-:W-:Y:S01]  /*0640*/  NOP ;  /* 0x0000000000007918 */ /* 0x000fe20000000000 */
.L_x_13:
[----:B------:R-:W-:Y:S05]  /*0650*/  @P0 BRA `(.L_x_14) ;  /* 0x00000000000c0947 */ /* 0x000fea0003800000 */
[----:B------:R0:W-:Y:S01]  /*0660*/  UTMACMDFLUSH ;  /* 0x00000000000079b7 */ /* 0x0001e20000000000 */
[----:B------:R-:W-:Y:S05]  /*0670*/  @P0 BRA `(.L_x_14) ;  /* 0x0000000000040947 */ /* 0x000fea0003800000 */
[----:B------:R-:W-:-:S04]  /*0680*/  DEPBAR.LE SB0, 0x0 ;  /* 0x000080000000791a */ /* 0x000fc80000000000 */
.L_x_14:
[----:B------:R-:W-:Y:S05]  /*0690*/  WARPSYNC.ALL ;  /* 0x0000000000007948 */ /* 0x000fea0003800000 */
[----:B-----5:R-:W-:Y:S06]  /*06a0*/  BAR.SYNC.DEFER_BLOCKING 0x0 ;  /* 0x0000000000007b1d */ /* 0x020fec0000010000 */
[----:B------:R-:W-:Y:S02]  /*06b0*/  BSSY B1, `(.L_x_15) ;  /* 0x000000b000017945 */ /* 0x000fe40003800000 */
[----:B------:R-:W-:Y:S06]  /*06c0*/  BAR.SYNC.DEFER_BLOCKING 0x0 ;  /* 0x0000000000007b1d */ /* 0x000fec0000010000 */
[----:B------:R5:W-:Y:S01]  /*06d0*/  @!P0 STS [R4], RZ ;  /* 0x000000ff04008388 */ /* 0x000be20000000800 */
[----:B------:R-:W-:Y:S01]  /*06e0*/  NOP ;  /* 0x0000000000007918 */ /* 0x000fe20000000000 */
[----:B------:R-:W-:Y:S05]  /*06f0*/  @P2 BRA `(.L_x_16) ;  /* 0x0000000000182947 */ /* 0x000fea0003800000 */
[----:B-1234-:R-:W1:Y:S01]  /*0700*/  LDS R6, [UR8+0x8] ;  /* 0x00000808ff067984 */ /* 0x01ee620008000800 */
[----:B------:R-:W2:Y:S01]  /*0710*/  LDC.64 R12, c[0x0][0x218] ;  /* 0x00008600ff0c7b82 */ /* 0x000ea20000000a00 */
[----:B------:R-:W-:Y:S02]  /*0720*/  IMAD.MOV.U32 R7, RZ, RZ, 0x70 ;  /* 0x00000070ff077424 */ /* 0x000fe400078e00ff */
[----:B--2---:R2:W-:Y:S03]  /*0730*/  STS.64 [UR8], R12 ;  /* 0x0000000cff007988 */ /* 0x0045e60008000a08 */
[----:B-1----:R-:W-:-:S05]  /*0740*/  LOP3.LUT R6, R6, 0x10, R7, 0xd8, !PT ;  /* 0x0000001006067812 */ /* 0x002fca00078ed807 */
[----:B------:R2:W-:Y:S02]  /*0750*/  STS [UR8+0x8], R6 ;  /* 0x00000806ff007988 */ /* 0x0005e40008000808 */
.L_x_16:
[----:B----4-:R-:W-:Y:S05]  /*0760*/  BSYNC B1 ;  /* 0x0000000000017941 */ /* 0x010fea0003800000 */
.L_x_15:
[----:B------:R-:W-:Y:S04]  /*0770*/  BSSY B2, `(.L_x_17) ;  /* 0x000000f000027945 */ /* 0x000fe80003800000 */
[----:B------:R-:W-:Y:S04]  /*0780*/  BSSY B1, `(.L_x_18) ;  /* 0x000000c000017945 */ /* 0x000fe80003800000 */
[----:B------:R-:W-:Y:S05]  /*0790*/  @P2 BRA `(.L_x_19) ;  /* 0x0000000000282947 */ /* 0x000fea0003800000 */
[----:B-123--:R-:W1:Y:S01]  /*07a0*/  LDS R6, [UR8+0x34] ;  /* 0x00003408ff067984 */ /* 0x00ee620008000800 */
[----:B------:R-:W-:Y:S01]  /*07b0*/  IMAD.MOV.U32 R7, RZ, RZ, 0x7f000000 ;  /* 0x7f000000ff077424 */ /* 0x000fe200078e00ff */
[----:B------:R-:W-:Y:S05]  /*07c0*/  @P2 BREAK B1 ;  /* 0x0000000000012942 */ /* 0x000fea0003800000 */
[----:B-1----:R-:W-:-:S05]  /*07d0*/  LOP3.LUT R6, R6, 0xff000000, R7, 0xb8, !PT ;  /* 0xff00000006067812 */ /* 0x002fca00078eb807 */
[----:B------:R1:W-:Y:S01]  /*07e0*/  STS [UR8+0x34], R6 ;  /* 0x00003406ff007988 */ /* 0x0003e20008000808 */
[----:B------:R-:W-:Y:S05]  /*07f0*/  @P2 BRA `(.L_x_20) ;  /* 0x0000000000182947 */ /* 0x000fea0003800000 */
[----:B------:R-:W2:Y:S01]  /*0800*/  LDS R7, [UR8+0x38] ;  /* 0x00003808ff077984 */ /* 0x000ea20008000800 */
[----:B-1----:R-:W-:-:S05]  /*0810*/  IMAD.MOV.U32 R6, RZ, RZ, 0x3f ;  /* 0x0000003fff067424 */ /* 0x002fca00078e00ff */
[----:B--2---:R-:W-:-:S05]  /*0820*/  LOP3.LUT R6, R7, 0xff, R6, 0xb8, !PT ;  /* 0x000000ff07067812 */ /* 0x004fca00078eb806 */
[----:B------:R4:W-:Y:S02]  /*0830*/  STS [UR8+0x38], R6 ;  /* 0x00003806ff007988 */ /* 0x0009e40008000808 */
.L_x_19:
[----:B------:R-:W-:Y:S05]  /*0840*/  BSYNC B1 ;  /* 0x0000000000017941 */ /* 0x000fea0003800000 */
.L_x_18:
[----:B------:R1:W-:Y:S02]  /*0850*/  @!P2 STS [UR8+0x20], R8 ;  /* 0x00002008ff00a988 */ /* 0x0003e40008000808 */
.L_x_20:
[----:B------:R-:W-:Y:S05]  /*0860*/  BSYNC B2 ;  /* 0x0000000000027941 */ /* 0x000fea0003800000 */
.L_x_17:
[----:B------:R-:W-:Y:S05]  /*0870*/  WARPSYNC.ALL ;  /* 0x0000000000007948 */ /* 0x000fea0003800000 */
[----:B-1----:R-:W1:Y:S01]  /*0880*/  LDC R8, c[0x0][0x22c] ;  /* 0x00008b00ff087b82 */ /* 0x002e620000000800 */
[----:B------:R-:W-:Y:S01]  /*0890*/  BSSY B2, `(.L_x_21) ;  /* 0x000000b000027945 */ /* 0x000fe20003800000 */
[----:B-1----:R-:W-:-:S03]  /*08a0*/  VIADD R8, R8, 0xffffffff ;  /* 0xffffffff08087836 */ /* 0x002fc60000000000 */
[----:B------:R-:W-:Y:S05]  /*08b0*/  @P2 BRA `(.L_x_22) ;  /* 0x0000000000202947 */ /* 0x000fea0003800000 */
[----:B--234-:R-:W1:Y:S01]  /*08c0*/  LDS R6, [UR8+0x1c] ;  /* 0x00001c08ff067984 */ /* 0x01ce620008000800 */
[----:B------:R-:W2:Y:S03]  /*08d0*/  LDC.64 R12, c[0x0][0x240] ;  /* 0x00009000ff0c7b82 */ /* 0x000ea60000000a00 */
[----:B------:R3:W-:Y:S01]  /*08e0*/  STS [UR8+0x24], R8 ;  /* 0x00002408ff007988 */ /* 0x0007e20008000808 */
[--C-:B--2---:R-:W-:Y:S02]  /*08f0*/  SHF.R.U32.HI R9, RZ, 0x4, R13.reuse ;  /* 0x00000004ff097819 */ /* 0x104fe4000001160d */
[----:B------:R-:W-:-:S05]  /*0900*/  SHF.R.U64 R7, R12, 0x4, R13 ;  /* 0x000000040c077819 */ /* 0x000fca000000120d */
[----:B------:R3:W-:Y:S01]  /*0910*/  STS [UR8+0xc], R7 ;  /* 0x00000c07ff007988 */ /* 0x0007e20008000808 */
[----:B-1----:R-:W-:-:S05]  /*0920*/  LOP3.LUT R6, R6, 0xf, R9, 0xb8, !PT ;  /* 0x0000000f06067812 */ /* 0x002fca00078eb809 */
[----:B------:R3:W-:Y:S02]  /*0930*/  STS [UR8+0x1c], R6 ;  /* 0x00001c06ff007988 */ /* 0x0007e40008000808 */
.L_x_22:
[----:B------:R-:W-:Y:S05]  /*0940*/  BSYNC B2 ;  /* 0x0000000000027941 */ /* 0x000fea0003800000 */
.L_x_21:
[----:B------:R-:W-:Y:S04]  /*0950*/  BSSY B3, `(.L_x_23) ;  /* 0x000001d000037945 */ /* 0x000fe80003800000 */
[----:B------:R-:W-:Y:S04]  /*0960*/  BSSY B2, `(.L_x_24) ;  /* 0x0000018000027945 */ /* 0x000fe80003800000 */
[----:B------:R-:W-:Y:S05]  /*0970*/  @P2 BRA `(.L_x_25) ;  /* 0x00000000001c2947 */ /* 0x000fea0003800000 */
[----:B--234-:R-:W1:Y:S02]  /*0980*/  LDS R6, [UR8+0x34] ;  /* 0x00003408ff067984 */ /* 0x01ce640008000800 */
[----:B-1----:R-:W-:-:S05]  /*0990*/  LOP3.LUT R6, R6, 0x7, RZ, 0xb8, !PT ;  /* 0x0000000706067812 */ /* 0x002fca00078eb8ff */
[----:B------:R1:W-:Y:S01]  /*09a0*/  STS [UR8+0x34], R6 ;  /* 0x00003406ff007988 */ /* 0x0003e20008000808 */
[----:B------:R-:W-:Y:S05]  /*09b0*/  @P2 BRA `(.L_x_26) ;  /* 0x00000000001c2947 */ /* 0x000fea0003800000 */
[----:B-1----:R-:W1:Y:S02]  /*09c0*/  LDS R6, [UR8+0x34] ;  /* 0x00003408ff067984 */ /* 0x002e640008000800 */
[----:B-1----:R-:W-:-:S05]  /*09d0*/  LOP3.LUT R6, R6, 0x38, RZ, 0xb8, !PT ;  /* 0x0000003806067812 */ /* 0x002fca00078eb8ff */
[----:B------:R1:W-:Y:S02]  /*09e0*/  STS [UR8+0x34], R6 ;  /* 0x00003406ff007988 */ /* 0x0003e40008000808 */
.L_x_25:
[----:B------:R-:W-:Y:S05]  /*09f0*/  @P2 BRA `(.L_x_27) ;  /* 0x00000000001c2947 */ /* 0x000fea0003800000 */
[----:B-1234-:R-:W1:Y:S02]  /*0a00*/  LDS R6, [UR8+0x8] ;  /* 0x00000808ff067984 */ /* 0x01ee640008000800 */
[----:B-1----:R-:W-:-:S05]  /*0a10*/  LOP3.LUT R6, R6, 0x780, RZ, 0xb8, !PT ;  /* 0x0000078006067812 */ /* 0x002fca00078eb8ff */
[----:B------:R2:W-:Y:S02]  /*0a20*/  STS [UR8+0x8], R6 ;  /* 0x00000806ff007988 */ /* 0x0005e40008000808 */
.L_x_26:
[----:B------:R-:W-:Y:S05]  /*0a30*/  @P2 BRA `(.L_x_28) ;  /* 0x0000000000282947 */ /* 0x000fea0003800000 */
[----:B-12---:R-:W1:Y:S02]  /*0a40*/  LDS R6, [UR8+0x8] ;  /* 0x00000808ff067984 */ /* 0x006e640008000800 */
[----:B-1----:R-:W-:-:S05]  /*0a50*/  LOP3.LUT R6, R6, 0x1800, RZ, 0xb8, !PT ;  /* 0x0000180006067812 */ /* 0x002fca00078eb8ff */
[----:B------:R1:W-:Y:S02]  /*0a60*/  STS [UR8+0x8], R6 ;  /* 0x00000806ff007988 */ /* 0x0003e40008000808 */
.L_x_27:
[----:B------:R-:W-:Y:S05]  /*0a70*/  @P2 BREAK B2 ;  /* 0x0000000000022942 */ /* 0x000fea0003800000 */
[----:B------:R-:W-:Y:S05]  /*0a80*/  @P2 BRA `(.L_x_29) ;  /* 0x0000000000242947 */ /* 0x000fea0003800000 */
[----:B-1234-:R-:W1:Y:S01]  /*0a90*/  LDS R6, [UR8+0x8] ;  /* 0x00000808ff067984 */ /* 0x01ee620008000800 */
[----:B------:R-:W-:-:S05]  /*0aa0*/  IMAD.MOV.U32 R7, RZ, RZ, 0x6000 ;  /* 0x00006000ff077424 */ /* 0x000fca00078e00ff */
[----:B-1----:R-:W-:-:S04]  /*0ab0*/  LOP3.LUT R6, R6, 0x6000, R7, 0xd8, !PT ;  /* 0x0000600006067812 */ /* 0x002fc800078ed807 */
[----:B------:R-:W-:-:S05]  /*0ac0*/  LOP3.LUT R6, R6, 0x400000, RZ, 0xb8, !PT ;  /* 0x0040000006067812 */ /* 0x000fca00078eb8ff */
[----:B------:R3:W-:Y:S02]  /*0ad0*/  STS [UR8+0x8], R6 ;  /* 0x00000806ff007988 */ /* 0x0007e40008000808 */
.L_x_28:
[----:B------:R-:W-:Y:S05]  /*0ae0*/  BSYNC B2 ;  /* 0x0000000000027941 */ /* 0x000fea0003800000 */
.L_x_24:
[----:B-123--:R-:W1:Y:S02]  /*0af0*/  @!P2 LDS R6, [UR8+0x8] ;  /* 0x00000808ff06a984 */ /* 0x00ee640008000800 */
[----:B-1----:R-:W-:-:S05]  /*0b00*/  @!P2 LOP3.LUT R6, R6, 0x8000, RZ, 0xb8, !PT ;  /* 0x000080000606a812 */ /* 0x002fca00078eb8ff */
[----:B------:R1:W-:Y:S02]  /*0b10*/  @!P2 STS [UR8+0x8], R6 ;  /* 0x00000806ff00a988 */ /* 0x0003e40008000808 */
.L_x_29:
[----:B------:R-:W-:Y:S05]  /*0b20*/  BSYNC B3 ;  /* 0x0000000000037941 */ /* 0x000fea0003800000 */
.L_x_23:
[----:B------:R-:W-:Y:S05]  /*0b30*/  WARPSYNC.ALL ;  /* 0x0000000000007948 */ /* 0x000fea0003800000 */
[----:B------:R-:W-:-:S04]  /*0b40*/  UIADD3 UR19, UR4, 0x80, URZ ;  /* 0x0000008004137890 */ /* 0x000fc8000fffe03f */
[----:B------:R-:W-:-:S04]  /*0b50*/  UIADD3 UR18, UP0, UR19, UR48, URZ ;  /* 0x0000003013127290 */ /* 0x000fc8000ff1e03f */
[----:B------:R-:W-:Y:S01]  /*0b60*/  ULEA.HI.X.SX32 UR19, UR19, UR49, 0x1, UP0 ;  /* 0x0000003113137291 */ /* 0x000fe200080f0e3f */
[----:B------:R-:W-:Y:S11]  /*0b70*/  @P0 BRA `(.L_x_30) ;  /* 0x0000000000280947 */ /* 0x000ff60003800000 */
[----:B-1234-:R-:W1:Y:S01]  /*0b80*/  S2R R6, SR_LANEID ;  /* 0x0000000000067919 */ /* 0x01ee620000000000 */
[----:B------:R-:W-:Y:S05]  /*0b90*/  WARPSYNC.ALL ;  /* 0x0000000000007948 */ /* 0x000fea0003800000 */
[----:B-1----:R-:W-:-:S05]  /*0ba0*/  IMAD.SHL.U32 R11, R6, 0x4, RZ ;  /* 0x00000004060b7824 */ /* 0x002fca00078e00ff */
[----:B------:R-:W1:Y:S01]  /*0bb0*/  LDS R9, [R11+UR8] ;  /* 0x000000080b097984 */ /* 0x000e620008000800 */
[----:B------:R-:W-:-:S05]  /*0bc0*/  IADD3 R6, P1, R11, UR18, RZ ;  /* 0x000000120b067c10 */ /* 0x000fca000ff3e0ff */
[----:B------:R-:W-:-:S05]  /*0bd0*/  IMAD.X R7, RZ, RZ, UR19, P1 ;  /* 0x00000013ff077e24 */ /* 0x000fca00088e06ff */
[----:B-1----:R1:W2:Y:S01]  /*0be0*/  ATOMG.E.EXCH.STRONG.GPU PT, RZ, [R6], R9 ;  /* 0x0000000906ff73a8 */ /* 0x0022a200041ee100 */
[----:B------:R-:W-:-:S04]  /*0bf0*/  DEPBAR {5,4,3,2,1,0} ;  /* 0x0000003f0000791a */ /* 0x000fc80000000000 */
[----:B------:R1:W-:Y:S01]  /*0c00*/  UTMACCTL.IV [UR18] ;  /* 0x00000000120079b9 */ /* 0x0003e20008000000 */
[----:B------:R-:W-:Y:S01]  /*0c10*/  NOP ;  /* 0x0000000000007918 */ /* 0x000fe20000000000 */
.L_x_30:
[----:B------:R-:W-:Y:S05]  /*0c20*/  @P0 BRA `(.L_x_31) ;  /* 0x00000000000c0947 */ /* 0x000fea0003800000 */
[----:B------:R0:W-:Y:S01]  /*0c30*/  UTMACMDFLUSH ;  /* 0x00000000000079b7 */ /* 0x0001e20000000000 */
[----:B------:R-:W-:Y:S05]  /*0c40*/  @P0 BRA `(.L_x_31) ;  /* 0x0000000000040947 */ /* 0x000fea0003800000 */
[----:B------:R-:W-:-:S04]  /*0c50*/  DEPBAR.LE SB0, 0x0 ;  /* 0x000080000000791a */ /* 0x000fc80000000000 */
.L_x_31:
[----:B------:R-:W-:Y:S05]  /*0c60*/  WARPSYNC.ALL ;  /* 0x0000000000007948 */ /* 0x000fea0003800000 */
[----:B--2---:R-:W-:Y:S06]  /*0c70*/  BAR.SYNC.DEFER_BLOCKING 0x0 ;  /* 0x0000000000007b1d */ /* 0x004fec0000010000 */
[----:B------:R-:W-:Y:S02]  /*0c80*/  BSSY B3, `(.L_x_32) ;  /* 0x000000b000037945 */ /* 0x000fe40003800000 */
[----:B------:R-:W-:Y:S06]  /*0c90*/  BAR.SYNC.DEFER_BLOCKING 0x0 ;  /* 0x0000000000007b1d */ /* 0x000fec0000010000 */
[----:B------:R2:W-:Y:S01]  /*0ca0*/  @!P0 STS [R4], RZ ;  /* 0x000000ff04008388 */ /* 0x0005e20000000800 */
[----:B------:R-:W-:Y:S01]  /*0cb0*/  NOP ;  /* 0x0000000000007918 */ /* 0x000fe20000000000 */
[----:B------:R-:W-:Y:S05]  /*0cc0*/  @P2 BRA `(.L_x_33) ;  /* 0x0000000000182947 */ /* 0x000fea0003800000 */
[----:B--2--5:R-:W2:Y:S01]  /*0cd0*/  LDS R4, [UR8+0x8] ;  /* 0x00000808ff047984 */ /* 0x024ea20008000800 */
[----:B------:R-:W5:Y:S01]  /*0ce0*/  LDC.64 R12, c[0x0][0x220] ;  /* 0x00008800ff0c7b82 */ /* 0x000f620000000a00 */
[----:B-1-3--:R-:W-:Y:S02]  /*0cf0*/  IMAD.MOV.U32 R7, RZ, RZ, 0x70 ;  /* 0x00000070ff077424 */ /* 0x00afe400078e00ff */
[----:B-----5:R1:W-:Y:S03]  /*0d00*/  STS.64 [UR8], R12 ;  /* 0x0000000cff007988 */ /* 0x0203e60008000a08 */
[----:B--2---:R-:W-:-:S05]  /*0d10*/  LOP3.LUT R4, R4, 0x10, R7, 0xd8, !PT ;  /* 0x0000001004047812 */ /* 0x004fca00078ed807 */
[----:B------:R1:W-:Y:S02]  /*0d20*/  STS [UR8+0x8], R4 ;  /* 0x00000804ff007988 */ /* 0x0003e40008000808 */
.L_x_33:
[----:B-1----:R-:W-:Y:S05]  /*0d30*/  BSYNC B3 ;  /* 0x0000000000037941 */ /* 0x002fea0003800000 */
.L_x_32:
[----:B------:R-:W-:Y:S04]  /*0d40*/  BSSY B3, `(.L_x_34) ;  /* 0x0000033000037945 */ /* 0x000fe80003800000 */
[----:B------:R-:W-:Y:S04]  /*0d50*/  BSSY B4, `(.L_x_35) ;  /* 0x000002e000047945 */ /* 0x000fe80003800000 */
[----:B------:R-:W-:Y:S05]  /*0d60*/  @P2 BRA `(.L_x_36) ;  /* 0x0000000000242947 */ /* 0x000fea0003800000 */
[----:B--2--5:R-:W1:Y:S01]  /*0d70*/  LDS R4, [UR8+0x34] ;  /* 0x00003408ff047984 */ /* 0x024e620008000800 */
[----:B---3--:R-:W-:-:S05]  /*0d80*/  IMAD.MOV.U32 R7, RZ, RZ, 0x3f000000 ;  /* 0x3f000000ff077424 */ /* 0x008fca00078e00ff */
[----:B-1----:R-:W-:-:S05]  /*0d90*/  LOP3.LUT R4, R4, 0xff000000, R7, 0xb8, !PT ;  /* 0xff00000004047812 */ /* 0x002fca00078eb807 */
[----:B------:R1:W-:Y:S01]  /*0da0*/  STS [UR8+0x34], R4 ;  /* 0x00003404ff007988 */ /* 0x0003e20008000808 */
[----:B------:R-:W-:Y:S05]  /*0db0*/  @P2 BRA `(.L_x_37) ;  /* 0x0000000000182947 */ /* 0x000fea0003800000 */
[----:B-1----:R-:W1:Y:S01]  /*0dc0*/  LDS R4, [UR8+0x38] ;  /* 0x00003808ff047984 */ /* 0x002e620008000800 */
[----:B------:R-:W-:-:S05]  /*0dd0*/  IMAD.MOV.U32 R7, RZ, RZ, 0x7f ;  /* 0x0000007fff077424 */ /* 0x000fca00078e00ff */
[----:B-1----:R-:W-:-:S05]  /*0de0*/  LOP3.LUT R4, R4, 0xff, R7, 0xb8, !PT ;  /* 0x000000ff04047812 */ /* 0x002fca00078eb807 */
[----:B------:R1:W-:Y:S02]  /*0df0*/  STS [UR8+0x38], R4 ;  /* 0x00003804ff007988 */ /* 0x0003e40008000808 */
.L_x_36:
[----:B------:R-:W-:Y:S05]  /*0e00*/  @P2 BRA `(.L_x_38) ;  /* 0x00000000000c2947 */ /* 0x000fea0003800000 */
[----:B------:R1:W-:Y:S02]  /*0e10*/  STS [UR8+0x20], R8 ;  /* 0x00002008ff007988 */ /* 0x0003e40008000808 */
.L_x_37:
[----:B------:R-:W-:Y:S05]  /*0e20*/  @P2 BRA `(.L_x_39) ;  /* 0x0000000000242947 */ /* 0x000fea0003800000 */
[----:B------:R1:W-:Y:S02]  /*0e30*/  STS [UR8+0x24], R3 ;  /* 0x00002403ff007988 */ /* 0x0003e40008000808 */
.L_x_38:
[----:B------:R-:W-:Y:S05]  /*0e40*/  @P2 BRA `(.L_x_40) ;  /* 0x00000000002c2947 */ /* 0x000fea0003800000 */
[----:B-1----:R-:W1:Y:S01]  /*0e50*/  LDS R3, [UR8+0x1c] ;  /* 0x00001c08ff037984 */ /* 0x002e620008000800 */
[----:B---3--:R-:W4:Y:S02]  /*0e60*/  LDC.64 R8, c[0x0][0x248] ;  /* 0x00009200ff087b82 */ /* 0x008f240000000a00 */
[--C-:B----4-:R-:W-:Y:S02]  /*0e70*/  SHF.R.U32.HI R6, RZ, 0x4, R9.reuse ;  /* 0x00000004ff067819 */ /* 0x110fe40000011609 */
[----:B--2--5:R-:W-:-:S05]  /*0e80*/  SHF.R.U64 R4, R8, 0x4, R9 ;  /* 0x0000000408047819 */ /* 0x024fca0000001209 */
[----:B------:R2:W-:Y:S01]  /*0e90*/  STS [UR8+0xc], R4 ;  /* 0x00000c04ff007988 */ /* 0x0005e20008000808 */
[----:B-1----:R-:W-:-:S05]  /*0ea0*/  LOP3.LUT R3, R3, 0xf, R6, 0xb8, !PT ;  /* 0x0000000f03037812 */ /* 0x002fca00078eb806 */
[----:B------:R2:W-:Y:S02]  /*0eb0*/  STS [UR8+0x1c], R3 ;  /* 0x00001c03ff007988 */ /* 0x0005e40008000808 */
.L_x_39:
[----:B------:R-:W-:Y:S05]  /*0ec0*/  @P2 BRA `(.L_x_41) ;  /* 0x00000000001c2947 */ /* 0x000fea0003800000 */
[----:B--2---:R-:W2:Y:S02]  /*0ed0*/  LDS R3, [UR8+0x34] ;  /* 0x00003408ff037984 */ /* 0x004ea40008000800 */
[----:B--2---:R-:W-:-:S05]  /*0ee0*/  LOP3.LUT R3, R3, 0x7, RZ, 0xb8, !PT ;  /* 0x0000000703037812 */ /* 0x004fca00078eb8ff */
[----:B------:R2:W-:Y:S02]  /*0ef0*/  STS [UR8+0x34], R3 ;  /* 0x00003403ff007988 */ /* 0x0005e40008000808 */
.L_x_40:
[----:B------:R-:W-:Y:S05]  /*0f00*/  @P2 BRA `(.L_x_42) ;  /* 0x00000000001c2947 */ /* 0x000fea0003800000 */
[----:B-12---:R-:W1:Y:S02]  /*0f10*/  LDS R3, [UR8+0x34] ;  /* 0x00003408ff037984 */ /* 0x006e640008000800 */
[----:B-1----:R-:W-:-:S05]  /*0f20*/  LOP3.LUT R3, R3, 0x38, RZ, 0xb8, !PT ;  /* 0x0000003803037812 */ /* 0x002fca00078eb8ff */
[----:B------:R1:W-:Y:S02]  /*0f30*/  STS [UR8+0x34], R3 ;  /* 0x00003403ff007988 */ /* 0x0003e40008000808 */
.L_x_41:
[----:B------:R-:W-:Y:S05]  /*0f40*/  @P2 BRA `(.L_x_43) ;  /* 0x00000000001c2947 */ /* 0x000fea0003800000 */
[----:B-12---:R-:W1:Y:S02]  /*0f50*/  LDS R3, [UR8+0x8] ;  /* 0x00000808ff037984 */ /* 0x006e640008000800 */
[----:B-1----:R-:W-:-:S05]  /*0f60*/  LOP3.LUT R3, R3, 0x780, RZ, 0xb8, !PT ;  /* 0x0000078003037812 */ /* 0x002fca00078eb8ff */
[----:B------:R1:W-:Y:S02]  /*0f70*/  STS [UR8+0x8], R3 ;  /* 0x00000803ff007988 */ /* 0x0003e40008000808 */
.L_x_42:
[----:B------:R-:W-:Y:S05]  /*0f80*/  @P2 BRA `(.L_x_44) ;  /* 0x0000000000282947 */ /* 0x000fea0003800000 */
[----:B-12---:R-:W1:Y:S02]  /*0f90*/  LDS R3, [UR8+0x8] ;  /* 0x00000808ff037984 */ /* 0x006e640008000800 */
[----:B-1----:R-:W-:-:S05]  /*0fa0*/  LOP3.LUT R3, R3, 0x1800, RZ, 0xb8, !PT ;  /* 0x0000180003037812 */ /* 0x002fca00078eb8ff */
[----:B------:R1:W-:Y:S02]  /*0fb0*/  STS [UR8+0x8], R3 ;  /* 0x00000803ff007988 */ /* 0x0003e40008000808 */
.L_x_43:
[----:B------:R-:W-:Y:S05]  /*0fc0*/  @P2 BREAK B4 ;  /* 0x0000000000042942 */ /* 0x000fea0003800000 */
[----:B------:R-:W-:Y:S05]  /*0fd0*/  @P2 BRA `(.L_x_45) ;  /* 0x0000000000242947 */ /* 0x000fea0003800000 */
[----:B-12---:R-:W1:Y:S01]  /*0fe0*/  LDS R3, [UR8+0x8] ;  /* 0x00000808ff037984 */ /* 0x006e620008000800 */
[----:B-----5:R-:W-:-:S05]  /*0ff0*/  IMAD.MOV.U32 R4, RZ, RZ, 0x6000 ;  /* 0x00006000ff047424 */ /* 0x020fca00078e00ff */
[----:B-1----:R-:W-:-:S04]  /*1000*/  LOP3.LUT R3, R3, 0x4000, R4, 0xd8, !PT ;  /* 0x0000400003037812 */ /* 0x002fc800078ed804 */
[----:B------:R-:W-:-:S05]  /*1010*/  LOP3.LUT R3, R3, 0x400000, RZ, 0xb8, !PT ;  /* 0x0040000003037812 */ /* 0x000fca00078eb8ff */
[----:B------:R1:W-:Y:S02]  /*1020*/  STS [UR8+0x8], R3 ;  /* 0x00000803ff007988 */ /* 0x0003e40008000808 */
.L_x_44:
[----:B------:R-:W-:Y:S05]  /*1030*/  BSYNC B4 ;  /* 0x0000000000047941 */ /* 0x000fea0003800000 */
.L_x_35:
[----:B-12---:R-:W1:Y:S02]  /*1040*/  @!P2 LDS R3, [UR8+0x8] ;  /* 0x00000808ff03a984 */ /* 0x006e640008000800 */
[----:B-1----:R-:W-:-:S05]  /*1050*/  @!P2 LOP3.LUT R3, R3, 0x8000, RZ, 0xb8, !PT ;  /* 0x000080000303a812 */ /* 0x002fca00078eb8ff */
[----:B------:R1:W-:Y:S02]  /*1060*/  @!P2 STS [UR8+0x8], R3 ;  /* 0x00000803ff00a988 */ /* 0x0003e40008000808 */
.L_x_45:
[----:B------:R-:W-:Y:S05]  /*1070*/  BSYNC B3 ;  /* 0x0000000000037941 */ /* 0x000fea0003800000 */
.L_x_34:
[----:B------:R-:W-:Y:S05]  /*1080*/  WARPSYNC.ALL ;  /* 0x0000000000007948 */ /* 0x000fea0003800000 */
[----:B------:R-:W-:Y:S01]  /*1090*/  UIADD3 UR4, UR4, 0x100, URZ ;  /* 0x0000010004047890 */ /* 0x000fe2000fffe03f */
[----:B------:R-:W-:Y:S02]  /*10a0*/  ISETP.GE.AND P1, PT, R10, 0x1, PT ;  /* 0x000000010a00780c */ /* 0x000fe40003f26270 */
[----:B------:R-:W-:Y:S02]  /*10b0*/  CS2R R56, SRZ ;  /* 0x0000000000387805 */ /* 0x000fe4000001ff00 */
[----:B------:R-:W-:Y:S01]  /*10c0*/  CS2R R58, SRZ ;  /* 0x00000000003a7805 */ /* 0x000fe2000001ff00 */
[----:B------:R-:W-:Y:S01]  /*10d0*/  UIADD3 UR48, UP0, UR4, UR48, URZ ;  /* 0x0000003004307290 */ /* 0x000fe2000ff1e03f */
[----:B------:R-:W-:-:S02]  /*10e0*/  CS2R R60, SRZ ;  /* 0x00000000003c7805 */ /* 0x000fc4000001ff00 */
[----:B------:R-:W-:Y:S02]  /*10f0*/  CS2R R62, SRZ ;  /* 0x00000000003e7805 */ /* 0x000fe4000001ff00 */
[----:B------:R-:W-:Y:S01]  /*1100*/  CS2R R64, SRZ ;  /* 0x0000000000407805 */ /* 0x000fe2000001ff00 */
[----:B------:R-:W-:Y:S01]  /*1110*/  ULEA.HI.X.SX32 UR49, UR4, UR49, 0x1, UP0 ;  /* 0x0000003104317291 */ /* 0x000fe200080f0e3f */
[----:B------:R-:W-:Y:S02]  /*1120*/  CS2R R66, SRZ ;  /* 0x0000000000427805 */ /* 0x000fe4000001ff00 */
[----:B------:R-:W-:Y:S02]  /*1130*/  CS2R R68, SRZ ;  /* 0x0000000000447805 */ /* 0x000fe4000001ff00 */
[----:B------:R-:W-:Y:S02]  /*1140*/  CS2R R70, SRZ ;  /* 0x0000000000467805 */ /* 0x000fe4000001ff00 */
[----:B------:R-:W-:-:S02]  /*1150*/  CS2R R72, SRZ ;  /* 0x0000000000487805 */ /* 0x000fc4000001ff00 */
[----:B------:R-:W-:Y:S02]  /*1160*/  CS2R R74, SRZ ;  /* 0x00000000004a7805 */ /* 0x000fe4000001ff00 */
[----:B------:R-:W-:Y:S02]  /*1170*/  CS2R R76, SRZ ;  /* 0x00000000004c7805 */ /* 0x000fe4000001ff00 */
[----:B------:R-:W-:Y:S02]  /*1180*/  CS2R R78, SRZ ;  /* 0x00000000004e7805 */ /* 0x000fe4000001ff00 */
[----:B------:R-:W-:Y:S02]  /*1190*/  CS2R R80, SRZ ;  /* 0x0000000000507805 */ /* 0x000fe4000001ff00 */
[----:B------:R-:W-:Y:S02]  /*11a0*/  CS2R R82, SRZ ;  /* 0x0000000000527805 */ /* 0x000fe4000001ff00 */
[----:B------:R-:W-:-:S02]  /*11b0*/  CS2R R84, SRZ ;  /* 0x0000000000547805 */ /* 0x000fc4000001ff00 */
[----:B------:R-:W-:Y:S02]  /*11c0*/  CS2R R86, SRZ ;  /* 0x0000000000567805 */ /* 0x000fe4000001ff00 */
[----:B------:R-:W-:Y:S02]  /*11d0*/  CS2R R24, SRZ ;  /* 0x0000000000187805 */ /* 0x000fe4000001ff00 */
[----:B------:R-:W-:Y:S01]  /*11e0*/  CS2R R26, SRZ ;  /* 0x00000000001a7805 */ /* 0x000fe2000001ff00 */
[----:B------:R-:W-:Y:S01]  /*11f0*/  IMAD.MOV.U32 R28, RZ, RZ, RZ ;  /* 0x000000ffff1c7224 */ /* 0x000fe200078e00ff */
[----:B------:R-:W-:Y:S06]  /*1200*/  @P0 BRA `(.L_x_46) ;  /* 0x0000000000280947 */ /* 0x000fec0003800000 */
[----:B-12---:R-:W5:Y:S01]  /*1210*/  S2R R3, SR_LANEID ;  /* 0x0000000000037919 */ /* 0x006f620000000000 */
[----:B------:R-:W-:Y:S05]  /*1220*/  WARPSYNC.ALL ;  /* 0x0000000000007948 */ /* 0x000fea0003800000 */
[----:B-----5:R-:W-:-:S05]  /*1230*/  IMAD.SHL.U32 R4, R3, 0x4, RZ ;  /* 0x0000000403047824 */ /* 0x020fca00078e00ff */
[----:B------:R-:W1:Y:S01]  /*1240*/  LDS R3, [R4+UR8] ;  /* 0x0000000804037984 */ /* 0x000e620008000800 */
[----:B---34-:R-:W-:-:S05]  /*1250*/  IADD3 R6, P3, R4, UR48, RZ ;  /* 0x0000003004067c10 */ /* 0x018fca000ff7e0ff */
[----:B------:R-:W-:-:S05]  /*1260*/  IMAD.X R7, RZ, RZ, UR49, P3 ;  /* 0x00000031ff077e24 */ /* 0x000fca00098e06ff */
[----:B-1----:R1:W2:Y:S01]  /*1270*/  ATOMG.E.EXCH.STRONG.GPU PT, RZ, [R6], R3 ;  /* 0x0000000306ff73a8 */ /* 0x0022a200041ee100 */
[----:B------:R-:W-:-:S04]  /*1280*/  DEPBAR {5,4,3,2,1,0} ;  /* 0x0000003f0000791a */ /* 0x000fc80000000000 */
[----:B------:R1:W-:Y:S01]  /*1290*/  UTMACCTL.IV [UR48] ;  /* 0x00000000300079b9 */ /* 0x0003e20008000000 */
[----:B------:R-:W-:Y:S01]  /*12a0*/  NOP ;  /* 0x0000000000007918 */ /* 0x000fe20000000000 */
.L_x_46:
[----:B------:R-:W-:Y:S05]  /*12b0*/  @P0 BRA `(.L_x_47) ;  /* 0x00000000000c0947 */ /* 0x000fea0003800000 */
[----:B------:R0:W-:Y:S01]  /*12c0*/  UTMACMDFLUSH ;  /* 0x00000000000079b7 */ /* 0x0001e20000000000 */
[----:B------:R-:W-:Y:S05]  /*12d0*/  @P0 BRA `(.L_x_47) ;  /* 0x0000000000040947 */ /* 0x000fea0003800000 */
[----:B------:R-:W-:-:S04]  /*12e0*/  DEPBAR.LE SB0, 0x0 ;  /* 0x000080000000791a */ /* 0x000fc80000000000 */
.L_x_47:
[----:B------:R-:W-:Y:S05]  /*12f0*/  WARPSYNC.ALL ;  /* 0x0000000000007948 */ /* 0x000fea0003800000 */
[----:B--2---:R-:W-:Y:S01]  /*1300*/  BAR.SYNC.DEFER_BLOCKING 0x0 ;  /* 0x0000000000007b1d */ /* 0x004fe20000010000 */
[----:B------:R-:W-:Y:S01]  /*1310*/  USHF.L.U32 UR11, UR51, 0x7, URZ ;  /* 0x00000007330b7899 */ /* 0x000fe2000800063f */
[----:B------:R-:W-:Y:S01]  /*1320*/  IMAD.MOV.U32 R29, RZ, RZ, RZ ;  /* 0x000000ffff1d7224 */ /* 0x000fe200078e00ff */
[----:B------:R-:W-:Y:S01]  /*1330*/  USHF.L.U32 UR23, UR50, 0x6, URZ ;  /* 0x0000000632177899 */ /* 0x000fe2000800063f */
[----:B------:R-:W-:Y:S02]  /*1340*/  CS2R R30, SRZ ;  /* 0x00000000001e7805 */ /* 0x000fe4000001ff00 */
[----:B------:R-:W-:Y:S01]  /*1350*/  CS2R R32, SRZ ;  /* 0x0000000000207805 */ /* 0x000fe2000001ff00 */
[----:B------:R-:W-:Y:S01]  /*1360*/  VOTEU.ALL UP0, P2 ;  /* 0x00000000003f7886 */ /* 0x000fe20001000000 */
[----:B------:R-:W-:Y:S01]  /*1370*/  UMOV UR4, 0x1 ;  /* 0x0000000100047882 */ /* 0x000fe20000000000 */
[----:B------:R-:W-:-:S02]  /*1380*/  CS2R R34, SRZ ;  /* 0x0000000000227805 */ /* 0x000fc4000001ff00 */
[----:B------:R-:W-:Y:S02]  /*1390*/  CS2R R36, SRZ ;  /* 0x0000000000247805 */ /* 0x000fe4000001ff00 */
[----:B------:R-:W-:Y:S01]  /*13a0*/  CS2R R38, SRZ ;  /* 0x0000000000267805 */ /* 0x000fe2000001ff00 */
[----:B------:R-:W-:-:S04]  /*13b0*/  @!UP0 UIADD3 UR4, -UR4, 0x100000, URZ ;  /* 0x0010000004048890 */ /* 0x000fc8000fffe13f */
[----:B------:R-:W-:Y:S02]  /*13c0*/  @!UP0 USHF.L.U32 UR5, UR4, 0xb, URZ ;  /* 0x0000000b04058899 */ /* 0x000fe4000800063f */
[----:B------:R-:W-:Y:S01]  /*13d0*/  @!UP0 USHF.L.U32 UR4, UR4, 0x1, URZ ;  /* 0x0000000104048899 */ /* 0x000fe2000800063f */
[----:B------:R-:W-:Y:S01]  /*13e0*/  CS2R R40, SRZ ;  /* 0x0000000000287805 */ /* 0x000fe2000001ff00 */
[----:B------:R-:W-:Y:S01]  /*13f0*/  VOTEU.ALL UP0, P2 ;  /* 0x00000000003f7886 */ /* 0x000fe20001000000 */
[----:B------:R-:W-:Y:S02]  /*1400*/  CS2R R42, SRZ ;  /* 0x00000000002a7805 */ /* 0x000fe4000001ff00 */
[----:B------:R-:W-:Y:S02]  /*1410*/  CS2R R44, SRZ ;  /* 0x00000000002c7805 */ /* 0x000fe4000001ff00 */
[----:B------:R-:W-:Y:S02]  /*1420*/  CS2R R46, SRZ ;  /* 0x00000000002e7805 */ /* 0x000fe4000001ff00 */
[----:B------:R-:W-:-:S02]  /*1430*/  CS2R R48, SRZ ;  /* 0x0000000000307805 */ /* 0x000fc4000001ff00 */
[----:B------:R-:W-:Y:S02]  /*1440*/  CS2R R50, SRZ ;  /* 0x0000000000327805 */ /* 0x000fe4000001ff00 */
[----:B------:R-:W-:Y:S02]  /*1450*/  CS2R R52, SRZ ;  /* 0x0000000000347805 */ /* 0x000fe4000001ff00 */
[----:B------:R-:W-:Y:S01]  /*1460*/  CS2R R54, SRZ ;  /* 0x0000000000367805 */ /* 0x000fe2000001ff00 */
[----:B------:R-:W2:Y:S02]  /*1470*/  FENCE.VIEW.ASYNC.S ;  /* 0x00000000000073c6 */ /* 0x000ea40000000000 */
[----:B--2---:R2:W1:Y:S01]  /*1480*/  @!UP0 SYNCS.EXCH.64 URZ, [UR8+0x6000], UR4 ;  /* 0x00600004083f85b2 */ /* 0x0044620008000100 */
[----:B------:R-:W-:Y:S05]  /*1490*/  @!P1 BRA `(.L_x_48) ;  /* 0x0000000400b89947 */ /* 0x000fea0003800000 */
[----:B------:R-:W-:Y:S01]  /*14a0*/  USHF.R.U32.HI UR12, URZ, 0x4, UR8 ;  /* 0x000000043f0c7899 */ /* 0x000fe20008011608 */
[----:B------:R-:W-:Y:S01]  /*14b0*/  CS2R R56, SRZ ;  /* 0x0000000000387805 */ /* 0x000fe2000001ff00 */
[----:B------:R-:W-:Y:S01]  /*14c0*/  UIADD3 UR6, UR8, 0x4000, URZ ;  /* 0x0000400008067890 */ /* 0x000fe2000fffe03f */
[----:B------:R-:W-:Y:S01]  /*14d0*/  CS2R R58, SRZ ;  /* 0x00000000003a7805 */ /* 0x000fe2000001ff00 */
[----:B------:R-:W-:Y:S01]  /*14e0*/  USGXT.U32 UR12, UR12, 0xe ;  /* 0x0000000e0c0c789a */ /* 0x000fe20008000000 */
[----:B------:R-:W-:Y:S01]  /*14f0*/  CS2R R60, SRZ ;  /* 0x00000000003c7805 */ /* 0x000fe2000001ff00 */
[----:B------:R-:W-:Y:S01]  /*1500*/  USHF.R.U32.HI UR14, URZ, 0x4, UR6 ;  /* 0x000000043f0e7899 */ /* 0x000fe20008011606 */
[----:B------:R-:W-:Y:S01]  /*1510*/  CS2R R62, SRZ ;  /* 0x00000000003e7805 */ /* 0x000fe2000001ff00 */
[----:B------:R-:W-:Y:S01]  /*1520*/  UIADD3 UR6, UP0, UR12, 0x2, URZ ;  /* 0x000000020c067890 */ /* 0x000fe2000ff1e03f */
[----:B------:R-:W-:Y:S01]  /*1530*/  CS2R R64, SRZ ;  /* 0x0000000000407805 */ /* 0x000fe2000001ff00 */
[----:B------:R-:W-:Y:S01]  /*1540*/  USGXT.U32 UR14, UR14, 0xe ;  /* 0x0000000e0e0e789a */ /* 0x000fe20008000000 */
[----:B------:R-:W-:Y:S01]  /*1550*/  CS2R R66, SRZ ;  /* 0x0000000000427805 */ /* 0x000fe2000001ff00 */
[----:B--2---:R-:W-:Y:S01]  /*1560*/  UMOV UR4, URZ ;  /* 0x0000003f00047c82 */ /* 0x004fe20008000000 */
[----:B------:R-:W-:Y:S01]  /*1570*/  UMOV UR5, URZ ;  /* 0x0000003f00057c82 */ /* 0x000fe20008000000 */
[----:B------:R-:W-:Y:S01]  /*1580*/  UIADD3.X UR7, UR4, 0x40000040, URZ, UP0, !UPT ;  /* 0x4000004004077890 */ /* 0x000fe200087fe43f */
[----:B------:R-:W-:Y:S01]  /*1590*/  CS2R R68, SRZ ;  /* 0x0000000000447805 */ /* 0x000fe2000001ff00 */
[----:B------:R-:W-:Y:S01]  /*15a0*/  UIADD3 UR9, UP0, UR14, 0x2, URZ ;  /* 0x000000020e097890 */ /* 0x000fe2000ff1e03f */
[----:B------:R-:W-:-:S02]  /*15b0*/  CS2R R70, SRZ ;  /* 0x0000000000467805 */ /* 0x000fc4000001ff00 */
[----:B------:R-:W-:Y:S02]  /*15c0*/  CS2R R72, SRZ ;  /* 0x0000000000487805 */ /* 0x000fe4000001ff00 */
[----:B------:R-:W-:Y:S01]  /*15d0*/  CS2R R74, SRZ ;  /* 0x00000000004a7805 */ /* 0x000fe2000001ff00 */
[----:B------:R-:W-:Y:S01]  /*15e0*/  UIADD3.X UR10, UR5, 0x40000040, URZ, UP0, !UPT ;  /* 0x40000040050a7890 */ /* 0x000fe200087fe43f */
        /* <DEDUP_REMOVED lines=15> */
[----:B------:R-:W-:Y:S01]  /*16e0*/  CS2R R42, SRZ ;  /* 0x00000000002a7805 */ /* 0x000fe2000001ff00 */
[----:B------:R-:W-:Y:S01]  /*16f0*/  UMOV UR4, UR6 ;  /* 0x0000000600047c82 */ /* 0x000fe20008000000 */
[----:B------:R-:W-:Y:S01]  /*1700*/  UMOV UR5, UR7 ;  /* 0x0000000700057c82 */ /* 0x000fe20008000000 */
[----:B------:R-:W-:-:S02]  /*1710*/  CS2R R44, SRZ ;  /* 0x00000000002c7805 */ /* 0x000fc4000001ff00 */
[----:B------:R-:W-:Y:S02]  /*1720*/  CS2R R46, SRZ ;  /* 0x00000000002e7805 */ /* 0x000fe4000001ff00 */
[----:B------:R-:W-:Y:S02]  /*1730*/  CS2R R48, SRZ ;  /* 0x0000000000307805 */ /* 0x000fe4000001ff00 */
[----:B------:R-:W-:Y:S02]  /*1740*/  CS2R R50, SRZ ;  /* 0x0000000000327805 */ /* 0x000fe4000001ff00 */
[----:B------:R-:W-:Y:S02]  /*1750*/  CS2R R52, SRZ ;  /* 0x0000000000347805 */ /* 0x000fe4000001ff00 */
[----:B------:R-:W-:Y:S01]  /*1760*/  CS2R R54, SRZ ;  /* 0x0000000000367805 */ /* 0x000fe2000001ff00 */
[----:B------:R-:W-:Y:S01]  /*1770*/  UMOV UR6, UR9 ;  /* 0x0000000900067c82 */ /* 0x000fe20008000000 */
[----:B------:R-:W-:Y:S01]  /*1780*/  UMOV UR7, UR10 ;  /* 0x0000000a00077c82 */ /* 0x000fe20008000000 */
[----:B------:R-:W-:-:S02]  /*1790*/  UIADD3.64 UR24, UR4, 0x2, URZ ;  /* 0x0000000204187897 */ /* 0x000fc4000fffe03f */
[----:B------:R-:W-:Y:S02]  /*17a0*/  UIADD3.64 UR28, UR4, 0x4, URZ ;  /* 0x00000004041c7897 */ /* 0x000fe4000fffe03f */
[----:B------:R-:W-:Y:S02]  /*17b0*/  UIADD3.64 UR32, UR4, 0x1fe, URZ ;  /* 0x000001fe04207897 */ /* 0x000fe4000fffe03f */
[----:B------:R-:W-:Y:S02]  /*17c0*/  UIADD3.64 UR36, UR4, 0x200, URZ ;  /* 0x0000020004247897 */ /* 0x000fe4000fffe03f */
[----:B------:R-:W-:Y:S02]  /*17d0*/  UIADD3.64 UR40, UR4, 0x202, URZ ;  /* 0x0000020204287897 */ /* 0x000fe4000fffe03f */
[----:B------:R-:W-:Y:S02]  /*17e0*/  UIADD3.64 UR44, UR4, 0x204, URZ ;  /* 0x00000204042c7897 */ /* 0x000fe4000fffe03f */
[----:B------:R-:W-:-:S02]  /*17f0*/  UIADD3.64 UR26, UR6, 0x2, URZ ;  /* 0x00000002061a7897 */ /* 0x000fc4000fffe03f */
[----:B------:R-:W-:Y:S01]  /*1800*/  UIADD3.64 UR30, UR6, 0x4, URZ ;  /* 0x00000004061e7897 */ /* 0x000fe2000fffe03f */
[----:B------:R-:W-:Y:S01]  /*1810*/  UMOV UR10, URZ ;  /* 0x0000003f000a7c82 */ /* 0x000fe20008000000 */
[----:B------:R-:W-:-:S10]  /*1820*/  UMOV UR15, 0x40000040 ;  /* 0x40000040000f7882 */ /* 0x000fd40000000000 */
.L_x_50:
[----:B-1----:R-:W-:Y:S01]  /*1830*/  BAR.SYNC.DEFER_BLOCKING 0x0 ;  /* 0x0000000000007b1d */ /* 0x002fe20000010000 */
[----:B------:R-:W-:Y:S01]  /*1840*/  @!P2 IMAD.MOV.U32 R3, RZ, RZ, 0x6000 ;  /* 0x00006000ff03a424 */ /* 0x000fe200078e00ff */
[----:B------:R-:W-:Y:S02]  /*1850*/  ELECT P0, URZ, PT ;  /* 0x00000000003f782f */ /* 0x000fe40003800000 */
[----:B------:R-:W-:Y:S02]  /*1860*/  ELECT P1, URZ, PT ;  /* 0x00000000003f782f */ /* 0x000fe40003820000 */
[C---:B------:R-:W-:Y:S01]  /*1870*/  ISETP.LT.U32.AND P0, PT, R2.reuse, 0x20, P0 ;  /* 0x000000200200780c */ /* 0x040fe20000701070 */
[----:B------:R-:W-:Y:S01]  /*1880*/  UMOV UR22, UR10 ;  /* 0x0000000a00167c82 */ /* 0x000fe20008000000 */
[----:B------:R-:W-:-:S11]  /*1890*/  ISETP.LT.U32.AND P1, PT, R2, 0x20, P1 ;  /* 0x000000200200780c */ /* 0x000fd60000f21070 */
[----:B------:R-:W-:Y:S01]  /*18a0*/  VOTEU.ANY UP0, P0 ;  /* 0x00000000003f7886 */ /* 0x000fe20000000100 */
[----:B------:R-:W-:Y:S01]  /*18b0*/  VOTEU.ANY UP2, P0 ;  /* 0x00000000003f7886 */ /* 0x000fe20000040100 */
[----:B------:R-:W-:Y:S01]  /*18c0*/  VOTEU.ANY UP1, P1 ;  /* 0x00000000003f7886 */ /* 0x000fe20000820100 */
[----:B------:R-:W-:Y:S01]  /*18d0*/  VOTEU.ANY UP3, P1 ;  /* 0x00000000003f7886 */ /* 0x000fe20000860100 */
[----:B------:R1:W-:Y:S01]  /*18e0*/  @!P2 SYNCS.ARRIVE.TRANS64 RZ, [UR8+0x6000], R3 ;  /* 0x00600003ffffa9a7 */ /* 0x0003e20008000008 */
[----:B------:R2:W-:Y:S06]  /*18f0*/  MEMBAR.ALL.CTA ;  /* 0x0000000000007992 */ /* 0x0005ec0000008000 */
[----:B--2---:R-:W2:Y:S01]  /*1900*/  FENCE.VIEW.ASYNC.S ;  /* 0x00000000000073c6 */ /* 0x004ea20000000000 */
[----:B------:R-:W-:Y:S01]  /*1910*/  @UP0 UIADD3 UR9, UR8, 0x6000, URZ ;  /* 0x0000600008090890 */ /* 0x000fe2000fffe03f */
[----:B------:R-:W-:Y:S01]  /*1920*/  @UP0 UMOV UR34, UR16 ;  /* 0x0000001000220c82 */ /* 0x000fe20008000000 */
[----:B------:R-:W-:Y:S01]  /*1930*/  @UP0 UMOV UR35, UR17 ;  /* 0x0000001100230c82 */ /* 0x000fe20008000000 */
[----:B------:R-:W-:-:S02]  /*1940*/  @UP1 UIADD3 UR20, UR8, 0x4000, URZ ;  /* 0x0000400008141890 */ /* 0x000fc4000fffe03f */
[----:B------:R-:W-:Y:S01]  /*1950*/  @UP1 UIADD3 UR21, UR8, 0x6000, URZ ;  /* 0x0000600008151890 */ /* 0x000fe2000fffe03f */
[----:B-1----:R-:W-:Y:S01]  /*1960*/  SHF.L.U32 R3, R5, 0x1f, RZ ;  /* 0x0000001f05037819 */ /* 0x002fe200000006ff */
[----:B------:R-:W-:Y:S01]  /*1970*/  @UP1 UMOV UR38, UR18 ;  /* 0x0000001200261c82 */ /* 0x000fe20008000000 */
[----:B------:R-:W-:Y:S01]  /*1980*/  @UP1 UMOV UR39, UR19 ;  /* 0x0000001300271c82 */ /* 0x000fe20008000000 */
[----:B--2---:R-:W-:Y:S06]  /*1990*/  BAR.SYNC.DEFER_BLOCKING 0x0 ;  /* 0x0000000000007b1d */ /* 0x004fec0000010000 */
[----:B------:R1:W-:Y:S02]  /*19a0*/  @UP2 UTMALDG.2D [UR8], [UR34] ;  /* 0x00000008220025b4 */ /* 0x0003e40008008000 */
[----:B------:R-:W-:Y:S06]  /*19b0*/  BAR.SYNC.DEFER_BLOCKING 0x0 ;  /* 0x0000000000007b1d */ /* 0x000fec0000010000 */
[----:B------:R1:W-:Y:S02]  /*19c0*/  @UP3 UTMALDG.2D [UR20], [UR38] ;  /* 0x00000014260035b4 */ /* 0x0003e40008008000 */
[----:B------:R-:W-:Y:S06]  /*19d0*/  BAR.SYNC.DEFER_BLOCKING 0x0 ;  /* 0x0000000000007b1d */ /* 0x000fec0000010000 */
[----:B------:R-:W2:Y:S02]  /*19e0*/  SYNCS.PHASECHK.TRANS64.TRYWAIT P0, [UR8+0x6000], R3 ;  /* 0x00600003ff0075a7 */ /* 0x000ea40008000148 */
[----:B-12---:R-:W-:Y:S05]  /*19f0*/  @!P0 BRA `(.L_x_49) ;  /* 0x0000000400d08947 */ /* 0x006fea0003800000 */
.L_x_51:
[----:B------:R-:W-:Y:S02]  /*1a00*/  WARPGROUP.DEPBAR.LE gsb0, 0x0 ;  /* 0x00008000000079c5 */ /* 0x000fe40000010000 */
[----:B------:R-:W-:Y:S01]  /*1a10*/  WARPGROUP.ARRIVE ;  /* 0x00000000000079c5 */ /* 0x000fe20000000000 */
[----:B------:R-:W-:Y:S01]  /*1a20*/  UMOV UR13, 0x40000040 ;  /* 0x40000040000d7882 */ /* 0x000fe20000000000 */
[----:B------:R-:W-:Y:S01]  /*1a30*/  UMOV UR34, UR14 ;  /* 0x0000000e00227c82 */ /* 0x000fe20008000000 */
[----:B------:R-:W-:Y:S01]  /*1a40*/  UMOV UR35, UR15 ;  /* 0x0000000f00237c82 */ /* 0x000fe20008000000 */
[----:B------:R-:W-:Y:S01]  /*1a50*/  UMOV UR38, UR6 ;  /* 0x0000000600267c82 */ /* 0x000fe20008000000 */
[----:B------:R-:W-:Y:S01]  /*1a60*/  UMOV UR39, UR7 ;  /* 0x0000000700277c82 */ /* 0x000fe20008000000 */
[----:B------:R-:W-:Y:S01]  /*1a70*/  QGMMA.64x64x32.F32.E4M3.E4M3 R56, gdesc[UR12], R56 ;  /* 0x00e000000c3879f3 */ /* 0x000fe20008700838 */
[----:B------:R-:W-:Y:S01]  /*1a80*/  UMOV UR42, UR26 ;  /* 0x0000001a002a7c82 */ /* 0x000fe20008000000 */
[----:B------:R-:W-:Y:S01]  /*1a90*/  UMOV UR43, UR27 ;  /* 0x0000001b002b7c82 */ /* 0x000fe20008000000 */
[----:B------:R-:W1:Y:S01]  /*1aa0*/  LDC R3, c[0x0][0x230] ;  /* 0x00008c00ff037b82 */ /* 0x000e620000000800 */
[----:B------:R-:W-:Y:S01]  /*1ab0*/  UIADD3 UR10, UR10, 0x80, URZ ;  /* 0x000000800a0a7890 */ /* 0x000fe2000fffe03f */
[----:B------:R-:W-:Y:S01]  /*1ac0*/  LOP3.LUT R5, R5, 0x1, RZ, 0x3c, !PT ;  /* 0x0000000105057812 */ /* 0x000fe200078e3cff */
[----:B------:R-:W-:Y:S01]  /*1ad0*/  UMOV UR46, UR30 ;  /* 0x0000001e002e7c82 */ /* 0x000fe20008000000 */
[----:B------:R-:W-:-:S03]  /*1ae0*/  UMOV UR47, UR31 ;  /* 0x0000001f002f7c82 */ /* 0x000fc60008000000 */
[----:B-1----:R-:W-:Y:S01]  /*1af0*/  ISETP.LE.AND P0, PT, R3, UR10, PT ;  /* 0x0000000a03007c0c */ /* 0x002fe2000bf03270 */
[----:B------:R-:W-:Y:S04]  /*1b00*/  QGMMA.64x64x32.F32.E4M3.E4M3 R56, gdesc[UR4], R56 ;  /* 0x00e00000043879f3 */ /* 0x000fe80008700838 */
[----:B------:R-:W-:Y:S04]  /*1b10*/  QGMMA.64x64x32.F32.E4M3.E4M3 R56, gdesc[UR24], R56 ;  /* 0x00e00000183879f3 */ /* 0x000fe80008700838 */
[----:B------:R-:W-:Y:S04]  /*1b20*/  QGMMA.64x64x32.F32.E4M3.E4M3 R56, gdesc[UR28], R56 ;  /* 0x00e000001c3879f3 */ /* 0x000fe80008700838 */
[----:B------:R-:W-:Y:S04]  /*1b30*/  QGMMA.64x64x32.F32.E4M3.E4M3 R24, gdesc[UR32], R24 ;  /* 0x00e00000201879f3 */ /* 0x000fe80008700818 */
[----:B------:R-:W-:Y:S04]  /*1b40*/  QGMMA.64x64x32.F32.E4M3.E4M3 R24, gdesc[UR36], R24 ;  /* 0x00e00000241879f3 */ /* 0x000fe80008700818 */
[----:B------:R-:W-:Y:S04]  /*1b50*/  QGMMA.64x64x32.F32.E4M3.E4M3 R24, gdesc[UR40], R24 ;  /* 0x00e00000281879f3 */ /* 0x000fe80008700818 */
[----:B------:R-:W-:Y:S01]  /*1b60*/  QGMMA.64x64x32.F32.E4M3.E4M3 R24, gdesc[UR44], R24, gsb0 ;  /* 0x00e000002c1879f3 */ /* 0x000fe20008000818 */
[----:B------:R-:W-:Y:S05]  /*1b70*/  @!P0 BRA `(.L_x_50) ;  /* 0xfffffffc002c8947 */ /* 0x000fea000383ffff */
.L_x_48:
[----:B------:R-:W-:Y:S02]  /*1b80*/  WARPGROUP.DEPBAR.LE gsb0, 0x0 ;  /* 0x00008000000079c5 */ /* 0x000fe40000010000 */
[----:B-1----:R-:W-:Y:S01]  /*1b90*/  BAR.SYNC.DEFER_BLOCKING 0x0 ;  /* 0x0000000000007b1d */ /* 0x002fe20000010000 */
[C---:B------:R-:W-:Y:S01]  /*1ba0*/  IMAD.SHL.U32 R3, R0.reuse, 0x20, RZ ;  /* 0x0000002000037824 */ /* 0x040fe200078e00ff */
[----:B------:R-:W-:Y:S01]  /*1bb0*/  F2FP.SATFINITE.E4M3.F32.PACK_AB_MERGE_C R56, R57, R56, RZ ;  /* 0x000000383938723e */ /* 0x000fe200048070ff */
[C---:B-----5:R-:W-:Y:S01]  /*1bc0*/  IMAD.SHL.U32 R4, R0.reuse, 0x10, RZ ;  /* 0x0000001000047824 */ /* 0x060fe200078e00ff */
[----:B------:R-:W-:Y:S01]  /*1bd0*/  F2FP.SATFINITE.E4M3.F32.PACK_AB_MERGE_C R58, R59, R58, RZ ;  /* 0x0000003a3b3a723e */ /* 0x000fe200048070ff */
[----:B------:R-:W-:Y:S01]  /*1be0*/  IMAD.SHL.U32 R0, R0, 0x2, RZ ;  /* 0x0000000200007824 */ /* 0x000fe200078e00ff */
[----:B------:R-:W-:Y:S02]  /*1bf0*/  LOP3.LUT R3, R3, 0xc00, RZ, 0xc0, !PT ;  /* 0x00000c0003037812 */ /* 0x000fe400078ec0ff */
[----:B------:R-:W-:-:S02]  /*1c00*/  ELECT P0, URZ, PT ;  /* 0x00000000003f782f */ /* 0x000fc40003800000 */
[----:B------:R-:W-:Y:S01]  /*1c10*/  F2FP.SATFINITE.E4M3.F32.PACK_AB_MERGE_C R60, R61, R60, RZ ;  /* 0x0000003c3d3c723e */ /* 0x000fe200048070ff */
[----:B------:R-:W-:Y:S01]  /*1c20*/  UMOV UR9, UR23 ;  /* 0x0000001700097c82 */ /* 0x000fe20008000000 */
[----:B------:R-:W-:Y:S01]  /*1c30*/  LOP3.LUT R3, R3, 0x1c0, R4, 0xf8, !PT ;  /* 0x000001c003037812 */ /* 0x000fe200078ef804 */
[----:B------:R-:W-:Y:S01]  /*1c40*/  UMOV UR10, UR11 ;  /* 0x0000000b000a7c82 */ /* 0x000fe20008000000 */
[----:B------:R-:W-:Y:S02]  /*1c50*/  F2FP.SATFINITE.E4M3.F32.PACK_AB_MERGE_C R62, R63, R62, RZ ;  /* 0x0000003e3f3e723e */ /* 0x000fe400048070ff */
[----:B------:R-:W-:Y:S02]  /*1c60*/  F2FP.SATFINITE.E4M3.F32.PACK_AB_MERGE_C R24, R25, R24, RZ ;  /* 0x000000181918723e */ /* 0x000fe400048070ff */
[----:B------:R-:W-:Y:S02]  /*1c70*/  F2FP.SATFINITE.E4M3.F32.PACK_AB_MERGE_C R26, R27, R26, RZ ;  /* 0x0000001a1b1a723e */ /* 0x000fe400048070ff */
[----:B------:R-:W-:-:S02]  /*1c80*/  F2FP.SATFINITE.E4M3.F32.PACK_AB_MERGE_C R28, R29, R28, RZ ;  /* 0x0000001c1d1c723e */ /* 0x000fc400048070ff */
[----:B------:R-:W-:Y:S02]  /*1c90*/  F2FP.SATFINITE.E4M3.F32.PACK_AB_MERGE_C R30, R31, R30, RZ ;  /* 0x0000001e1f1e723e */ /* 0x000fe400048070ff */
[----:B------:R-:W-:Y:S02]  /*1ca0*/  LOP3.LUT R3, R3, 0x36, R0, 0xf8, !PT ;  /* 0x0000003603037812 */ /* 0x000fe400078ef800 */
[----:B------:R-:W-:Y:S01]  /*1cb0*/  F2FP.SATFINITE.E4M3.F32.PACK_AB_MERGE_C R64, R65, R64, RZ ;  /* 0x000000404140723e */ /* 0x000fe200048070ff */
[----:B------:R-:W1:Y:S01]  /*1cc0*/  @!P2 SYNCS.CCTL.IV [UR8+0x6000] ;  /* 0x00600000ff00a9b1 */ /* 0x000e620008000008 */
[----:B------:R-:W-:Y:S01]  /*1cd0*/  F2FP.SATFINITE.E4M3.F32.PACK_AB_MERGE_C R66, R67, R66, RZ ;  /* 0x000000424342723e */ /* 0x000fe200048070ff */
[----:B-1----:R-:W-:Y:S01]  /*1ce0*/  STS.U16 [R3+UR8], R56 ;  /* 0x0000003803007988 */ /* 0x002fe20008000408 */
[----:B------:R-:W-:Y:S02]  /*1cf0*/  F2FP.SATFINITE.E4M3.F32.PACK_AB_MERGE_C R68, R69, R68, RZ ;  /* 0x000000444544723e */ /* 0x000fe400048070ff */
[----:B------:R-:W-:Y:S01]  /*1d00*/  F2FP.SATFINITE.E4M3.F32.PACK_AB_MERGE_C R70, R71, R70, RZ ;  /* 0x000000464746723e */ /* 0x000fe200048070ff */
[----:B------:R-:W-:Y:S01]  /*1d10*/  STS.U16 [R3+UR8+0x200], R58 ;  /* 0x0002003a03007988 */ /* 0x000fe20008000408 */
[----:B------:R-:W-:-:S02]  /*1d20*/  F2FP.SATFINITE.E4M3.F32.PACK_AB_MERGE_C R32, R33, R32, RZ ;  /* 0x000000202120723e */ /* 0x000fc400048070ff */
[----:B------:R-:W-:Y:S01]  /*1d30*/  F2FP.SATFINITE.E4M3.F32.PACK_AB_MERGE_C R34, R35, R34, RZ ;  /* 0x000000222322723e */ /* 0x000fe200048070ff */
[----:B------:R-:W-:Y:S01]  /*1d40*/  STS.U16 [R3+UR8+0x8], R60 ;  /* 0x0000083c03007988 */ /* 0x000fe20008000408 */
[----:B------:R-:W-:Y:S02]  /*1d50*/  F2FP.SATFINITE.E4M3.F32.PACK_AB_MERGE_C R36, R37, R36, RZ ;  /* 0x000000242524723e */ /* 0x000fe400048070ff */
[----:B------:R-:W-:Y:S01]  /*1d60*/  F2FP.SATFINITE.E4M3.F32.PACK_AB_MERGE_C R38, R39, R38, RZ ;  /* 0x000000262726723e */ /* 0x000fe200048070ff */
[----:B------:R-:W-:Y:S01]  /*1d70*/  STS.U16 [R3+UR8+0x208], R62 ;  /* 0x0002083e03007988 */ /* 0x000fe20008000408 */
[----:B------:R-:W-:Y:S02]  /*1d80*/  LOP3.LUT R5, R3, 0x10, RZ, 0x3c, !PT ;  /* 0x0000001003057812 */ /* 0x000fe400078e3cff */
        /* <DEDUP_REMOVED lines=8> */
[----:B------:R-:W-:Y:S02]  /*1e10*/  F2FP.SATFINITE.E4M3.F32.PACK_AB_MERGE_C R42, R43, R42, RZ ;  /* 0x0000002a2b2a723e */ /* 0x000fe400048070ff */
[----:B------:R-:W-:Y:S01]  /*1e20*/  F2FP.SATFINITE.E4M3.F32.PACK_AB_MERGE_C R44, R45, R44, RZ ;  /* 0x0000002c2d2c723e */ /* 0x000fe200048070ff */
[----:B------:R1:W-:Y:S01]  /*1e30*/  STS.U16 [R3+UR8+0x1208], R30 ;  /* 0x0012081e03007988 */ /* 0x0003e20008000408 */
[----:B------:R-:W-:-:S02]  /*1e40*/  F2FP.SATFINITE.E4M3.F32.PACK_AB_MERGE_C R46, R47, R46, RZ ;  /* 0x0000002e2f2e723e */ /* 0x000fc400048070ff */
[----:B---3--:R-:W-:Y:S01]  /*1e50*/  LOP3.LUT R7, R3, 0x20, RZ, 0x3c, !PT ;  /* 0x0000002003077812 */ /* 0x008fe200078e3cff */
[----:B------:R-:W-:Y:S01]  /*1e60*/  STS.U16 [R5+UR8], R64 ;  /* 0x0000004005007988 */ /* 0x000fe20008000408 */
[----:B------:R-:W-:Y:S02]  /*1e70*/  F2FP.SATFINITE.E4M3.F32.PACK_AB_MERGE_C R80, R81, R80, RZ ;  /* 0x000000505150723e */ /* 0x000fe400048070ff */
[----:B------:R-:W-:Y:S01]  /*1e80*/  F2FP.SATFINITE.E4M3.F32.PACK_AB_MERGE_C R82, R83, R82, RZ ;  /* 0x000000525352723e */ /* 0x000fe200048070ff */
[----:B------:R-:W-:Y:S01]  /*1e90*/  STS.U16 [R5+UR8+0x200], R66 ;  /* 0x0002004205007988 */ /* 0x000fe20008000408 */
        /* <DEDUP_REMOVED lines=9> */
[----:B-1----:R-:W-:Y:S02]  /*1f30*/  LOP3.LUT R3, R3, 0x30, RZ, 0x3c, !PT ;  /* 0x0000003003037812 */ /* 0x002fe400078e3cff */
[----:B------:R-:W-:Y:S01]  /*1f40*/  ISETP.LT.U32.AND P0, PT, R2, 0x20, P0 ;  /* 0x000000200200780c */ /* 0x000fe20000701070 */
[----:B------:R-:W-:Y:S04]  /*1f50*/  STS.U16 [R5+UR8+0x1200], R34 ;  /* 0x0012002205007988 */ /* 0x000fe80008000408 */
[----:B------:R-:W-:Y:S04]  /*1f60*/  STS.U16 [R5+UR8+0x1008], R36 ;  /* 0x0010082405007988 */ /* 0x000fe80008000408 */
[----:B------:R-:W-:Y:S04]  /*1f70*/  STS.U16 [R5+UR8+0x1208], R38 ;  /* 0x0012082605007988 */ /* 0x000fe80008000408 */
[----:B------:R-:W-:Y:S01]  /*1f80*/  STS.U16 [R7+UR8], R72 ;  /* 0x0000004807007988 */ /* 0x000fe20008000408 */
[----:B------:R-:W-:Y:S01]  /*1f90*/  VOTEU.ANY UP0, P0 ;  /* 0x00000000003f7886 */ /* 0x000fe20000000100 */
[----:B------:R-:W-:-:S02]  /*1fa0*/  VOTEU.ANY UP1, P0 ;  /* 0x00000000003f7886 */ /* 0x000fc40000020100 */
[----:B------:R-:W-:Y:S02]  /*1fb0*/  STS.U16 [R7+UR8+0x200], R74 ;  /* 0x0002004a07007988 */ /* 0x000fe40008000408 */
[----:B--2---:R-:W-:Y:S01]  /*1fc0*/  @UP0 UMOV UR4, UR48 ;  /* 0x0000003000040c82 */ /* 0x004fe20008000000 */
[----:B------:R-:W-:Y:S01]  /*1fd0*/  @UP0 UMOV UR5, UR49 ;  /* 0x0000003100050c82 */ /* 0x000fe20008000000 */
[----:B------:R-:W-:Y:S04]  /*1fe0*/  STS.U16 [R7+UR8+0x8], R76 ;  /* 0x0000084c07007988 */ /* 0x000fe80008000408 */
[----:B------:R-:W-:Y:S04]  /*1ff0*/  STS.U16 [R7+UR8+0x208], R78 ;  /* 0x0002084e07007988 */ /* 0x000fe80008000408 */
[----:B------:R-:W-:Y:S04]  /*2000*/  STS.U16 [R7+UR8+0x1000], R40 ;  /* 0x0010002807007988 */ /* 0x000fe80008000408 */
[----:B------:R-:W-:Y:S04]  /*2010*/  STS.U16 [R7+UR8+0x1200], R42 ;  /* 0x0012002a07007988 */ /* 0x000fe80008000408 */
[----:B------:R-:W-:Y:S04]  /*2020*/  STS.U16 [R7+UR8+0x1008], R44 ;  /* 0x0010082c07007988 */ /* 0x000fe80008000408 */
[----:B------:R-:W-:Y:S04]  /*2030*/  STS.U16 [R7+UR8+0x1208], R46 ;  /* 0x0012082e07007988 */ /* 0x000fe80008000408 */
[----:B------:R-:W-:Y:S04]  /*2040*/  STS.U16 [R3+UR8], R80 ;  /* 0x0000005003007988 */ /* 0x000fe80008000408 */
[----:B------:R-:W-:Y:S04]  /*2050*/  STS.U16 [R3+UR8+0x200], R82 ;  /* 0x0002005203007988 */ /* 0x000fe80008000408 */
[----:B------:R-:W-:Y:S04]  /*2060*/  STS.U16 [R3+UR8+0x8], R84 ;  /* 0x0000085403007988 */ /* 0x000fe80008000408 */
[----:B------:R-:W-:Y:S04]  /*2070*/  STS.U16 [R3+UR8+0x208], R86 ;  /* 0x0002085603007988 */ /* 0x000fe80008000408 */
[----:B------:R-:W-:Y:S04]  /*2080*/  STS.U16 [R3+UR8+0x1000], R48 ;  /* 0x0010003003007988 */ /* 0x000fe80008000408 */
[----:B------:R-:W-:Y:S04]  /*2090*/  STS.U16 [R3+UR8+0x1200], R50 ;  /* 0x0012003203007988 */ /* 0x000fe80008000408 */
[----:B------:R-:W-:Y:S04]  /*20a0*/  STS.U16 [R3+UR8+0x1008], R52 ;  /* 0x0010083403007988 */ /* 0x000fe80008000408 */
[----:B------:R-:W-:Y:S01]  /*20b0*/  STS.U16 [R3+UR8+0x1208], R54 ;  /* 0x0012083603007988 */ /* 0x000fe20008000408 */
[----:B------:R1:W-:Y:S06]  /*20c0*/  MEMBAR.ALL.CTA ;  /* 0x0000000000007992 */ /* 0x0003ec0000008000 */
[----:B-1----:R-:W1:Y:S02]  /*20d0*/  FENCE.VIEW.ASYNC.S ;  /* 0x00000000000073c6 */ /* 0x002e640000000000 */
[----:B-1----:R-:W-:Y:S06]  /*20e0*/  BAR.SYNC.DEFER_BLOCKING 0x0 ;  /* 0x0000000000007b1d */ /* 0x002fec0000010000 */
[----:B------:R1:W-:Y:S01]  /*20f0*/  @UP1 UTMASTG.2D [UR8], [UR4] ;  /* 0x00000008040013b5 */ /* 0x0003e20008008000 */
[----:B------:R0:W-:Y:S01]  /*2100*/  UTMACMDFLUSH ;  /* 0x00000000000079b7 */ /* 0x0001e20000000000 */
[----:B------:R-:W-:-:S04]  /*2110*/  DEPBAR.LE SB0, 0x0 ;  /* 0x000080000000791a */ /* 0x000fc80000000000 */
[----:B------:R-:W-:Y:S06]  /*2120*/  BAR.SYNC.DEFER_BLOCKING 0x0 ;  /* 0x0000000000007b1d */ /* 0x000fec0000010000 */
[----:B-1----:R-:W-:Y:S05]  /*2130*/  EXIT ;  /* 0x000000000000794d */ /* 0x002fea0003800000 */
.L_x_49:
[----:B------:R-:W1:Y:S02]  /*2140*/  SYNCS.PHASECHK.TRANS64.TRYWAIT P0, [UR8+0x6000], R3 ;  /* 0x00600003ff0075a7 */ /* 0x000e640008000148 */
[----:B-1----:R-:W-:Y:S05]  /*2150*/  @!P0 BRA `(.L_x_49) ;  /* 0xfffffffc00f88947 */ /* 0x002fea000383ffff */
[----:B------:R-:W-:Y:S05]  /*2160*/  BRA `(.L_x_51) ;  /* 0xfffffff800247947 */ /* 0x000fea000383ffff */
.L_x_52:
[----:B------:R-:W-:-:S00]  /*2170*/  BRA `(.L_x_52) ;  /* 0xfffffffc00fc7947 */ /* 0x000fc0000383ffff */
[----:B------:R-:W-:-:S00]  /*2180*/  NOP ;  /* 0x0000000000007918 */ /* 0x000fc00000000000 */
[----:B------:R-:W-:-:S00]  /*2190*/  NOP ;  /* 0x0000000000007918 */ /* 0x000fc00000000000 */
[----:B------:R-:W-:-:S00]  /*21a0*/  NOP ;  /* 0x0000000000007918 */ /* 0x000fc00000000000 */
[----:B------:R-:W-:-:S00]  /*21b0*/  NOP ;  /* 0x0000000000007918 */ /* 0x000fc00000000000 */
[----:B------:R-:W-:-:S00]  /*21c0*/  NOP ;  /* 0x0000000000007918 */ /* 0x000fc00000000000 */
[----:B------:R-:W-:-:S00]  /*21d0*/  NOP ;  /* 0x0000000000007918 */ /* 0x000fc00000000000 */
[----:B------:R-:W-:-:S00]  /*21e0*/  NOP ;  /* 0x0000000000007918 */ /* 0x000fc00000000000 */
[----:B------:R-:W-:-:S00]  /*21f0*/  NOP ;  /* 0x0000000000007918 */ /* 0x000fc00000000000 */
.L_x_53:


//--------------------- .nv.shared.gluon_wgmma    --------------------------
	.section	.nv.shared.gluon_wgmma,"aw",@nobits
	.sectionflags	@""
	.align	16
	.zero		1024


//--------------------- .nv.shared.reserved.0     --------------------------
	.section	.nv.shared.reserved.0,"aw",@nobits
	.weak		__nv_reservedSMEM_offset_0_alias
	.size		__nv_reservedSMEM_offset_0_alias, 0, 0
	.other		__nv_reservedSMEM_offset_0_alias,@"STO_CUDA_RESERVED_SHARED STV_DEFAULT"
__nv_reservedSMEM_offset_0_alias:
	.zero		0


//--------------------- .nv.constant0.gluon_wgmma --------------------------
	.section	.nv.constant0.gluon_wgmma,"a",@progbits
	.sectionflags	@""
	.align	4
.nv.constant0.gluon_wgmma:
	.zero		608


//--------------------- SYMBOLS --------------------------

	.type		.nv.reservedSmem.offset0,@object
	.size		.nv.reservedSmem.offset0,0x4
